	.target	sm_90a

	.elftype	@"ET_EXEC"


//--------------------- .note.nv.tkinfo           --------------------------
	.section	.note.nv.tkinfo,"",@"SHT_NOTE"
	.sectionflags	@"SHF_NOTE_NV_TKINFO"
	.tkinfo
        /*0018*/ 	.word	0x00000002
        /*0030*/ 	.string	""
        /*0030*/ 	.string	"ptxas"
        /*0030*/ 	.string	"Cuda compilation tools, release 13.0, V13.0.88"
        /*0030*/ 	.string	"Build cuda_13.0.r13.0/compiler.36424714_0"
        /*0030*/ 	.string	"-arch sm_90a -m 64 "



//--------------------- .note.nv.cuinfo           --------------------------
	.section	.note.nv.cuinfo,"",@"SHT_NOTE"
	.sectionflags	@"SHF_NOTE_NV_CUINFO"
        /*0018*/ 	.short	0x0002
        /*001a*/ 	.short	0x005a
        /*001c*/ 	.short	0x0082
	.zero		2


//--------------------- .nv.info                  --------------------------
	.section	.nv.info,"",@"SHT_CUDA_INFO"
	.align	4


	//----- nvinfo : EIATTR_REGCOUNT
	.align		4
        /*0000*/ 	.byte	0x04, 0x2f
        /*0002*/ 	.short	(.L_15 - .L_14)
	.align		4
.L_14:
        /*0004*/ 	.word	index@(_ZN7cutlass13device_kernelINS_4gemm6kernel13GemmUniversalIN4cute5tupleIJiiiiEEENS1_10collective13CollectiveMmaINS1_34MainloopSm90TmaGmmaWarpSpecializedILi2ENS5_IJNS4_1CILi1EEENSA_ILi2EEESB_EEENS1_35KernelTmaWarpSpecializedCooperativeEEENS5_IJNSA_ILi128EEESG_NSA_ILi64EEEEEENS_6half_tENS5_IJlSB_lEEESJ_NS5_IJSB_llEEENS4_8TiledMMAINS4_8MMA_AtomIJNS4_4SM904GMMA26MMA_64x128x16_F32F16F16_SSILNSP_5MajorE0ELSR_1ELNSP_7ScaleInE1ELSS_1EEEEEENS4_6LayoutINS5_IJSC_SB_SB_EEENS5_IJSB_NSA_ILi0EEESX_EEEEENS5_IJNS4_10UnderscoreES10_S10_EEEEENS4_23SM90_TMA_LOAD_MULTICASTENS4_14ComposedLayoutINS4_7SwizzleILi3ELi4ELi3EEENS4_18smem_ptr_flag_bitsILi16EEENSV_INS5_IJNSA_ILi8EEESH_EEENS5_IJSH_SB_EEEEEEEvNS4_8identityENS4_13SM90_TMA_LOADENS14_IS16_S18_NSV_INS5_IJSH_S19_EEENS5_IJSB_SH_EEEEEEEvS1E_EENS_8epilogue10collective6detail29Sm90TmaWarpSpecializedAdapterINS1M_15DefaultEpilogueISJ_SK_SK_NS1L_6thread17LinearCombinationISJ_Li1EffLNS1Q_9ScaleType4KindE0ELNS_15FloatRoundStyleE2ESJ_EENS1_15EpilogueDefaultEEEEEvvEEEEvNT_6ParamsE)
        /*0008*/ 	.word	0x000000a8


	//----- nvinfo : EIATTR_FRAME_SIZE
	.align		4
.L_15:
        /*000c*/ 	.byte	0x04, 0x11
        /*000e*/ 	.short	(.L_17 - .L_16)
	.align		4
.L_16:
        /*0010*/ 	.word	index@(_ZN7cutlass13device_kernelINS_4gemm6kernel13GemmUniversalIN4cute5tupleIJiiiiEEENS1_10collective13CollectiveMmaINS1_34MainloopSm90TmaGmmaWarpSpecializedILi2ENS5_IJNS4_1CILi1EEENSA_ILi2EEESB_EEENS1_35KernelTmaWarpSpecializedCooperativeEEENS5_IJNSA_ILi128EEESG_NSA_ILi64EEEEEENS_6half_tENS5_IJlSB_lEEESJ_NS5_IJSB_llEEENS4_8TiledMMAINS4_8MMA_AtomIJNS4_4SM904GMMA26MMA_64x128x16_F32F16F16_SSILNSP_5MajorE0ELSR_1ELNSP_7ScaleInE1ELSS_1EEEEEENS4_6LayoutINS5_IJSC_SB_SB_EEENS5_IJSB_NSA_ILi0EEESX_EEEEENS5_IJNS4_10UnderscoreES10_S10_EEEEENS4_23SM90_TMA_LOAD_MULTICASTENS4_14ComposedLayoutINS4_7SwizzleILi3ELi4ELi3EEENS4_18smem_ptr_flag_bitsILi16EEENSV_INS5_IJNSA_ILi8EEESH_EEENS5_IJSH_SB_EEEEEEEvNS4_8identityENS4_13SM90_TMA_LOADENS14_IS16_S18_NSV_INS5_IJSH_S19_EEENS5_IJSB_SH_EEEEEEEvS1E_EENS_8epilogue10collective6detail29Sm90TmaWarpSpecializedAdapterINS1M_15DefaultEpilogueISJ_SK_SK_NS1L_6thread17LinearCombinationISJ_Li1EffLNS1Q_9ScaleType4KindE0ELNS_15FloatRoundStyleE2ESJ_EENS1_15EpilogueDefaultEEEEEvvEEEEvNT_6ParamsE)
        /*0014*/ 	.word	0x00000000


	//----- nvinfo : EIATTR_MIN_STACK_SIZE
	.align		4
.L_17:
        /*0018*/ 	.byte	0x04, 0x12
        /*001a*/ 	.short	(.L_19 - .L_18)
	.align		4
.L_18:
        /*001c*/ 	.word	index@(_ZN7cutlass13device_kernelINS_4gemm6kernel13GemmUniversalIN4cute5tupleIJiiiiEEENS1_10collective13CollectiveMmaINS1_34MainloopSm90TmaGmmaWarpSpecializedILi2ENS5_IJNS4_1CILi1EEENSA_ILi2EEESB_EEENS1_35KernelTmaWarpSpecializedCooperativeEEENS5_IJNSA_ILi128EEESG_NSA_ILi64EEEEEENS_6half_tENS5_IJlSB_lEEESJ_NS5_IJSB_llEEENS4_8TiledMMAINS4_8MMA_AtomIJNS4_4SM904GMMA26MMA_64x128x16_F32F16F16_SSILNSP_5MajorE0ELSR_1ELNSP_7ScaleInE1ELSS_1EEEEEENS4_6LayoutINS5_IJSC_SB_SB_EEENS5_IJSB_NSA_ILi0EEESX_EEEEENS5_IJNS4_10UnderscoreES10_S10_EEEEENS4_23SM90_TMA_LOAD_MULTICASTENS4_14ComposedLayoutINS4_7SwizzleILi3ELi4ELi3EEENS4_18smem_ptr_flag_bitsILi16EEENSV_INS5_IJNSA_ILi8EEESH_EEENS5_IJSH_SB_EEEEEEEvNS4_8identityENS4_13SM90_TMA_LOADENS14_IS16_S18_NSV_INS5_IJSH_S19_EEENS5_IJSB_SH_EEEEEEEvS1E_EENS_8epilogue10collective6detail29Sm90TmaWarpSpecializedAdapterINS1M_15DefaultEpilogueISJ_SK_SK_NS1L_6thread17LinearCombinationISJ_Li1EffLNS1Q_9ScaleType4KindE0ELNS_15FloatRoundStyleE2ESJ_EENS1_15EpilogueDefaultEEEEEvvEEEEvNT_6ParamsE)
        /*0020*/ 	.word	0x00000000
.L_19:


//--------------------- .nv.compat                --------------------------
	.section	.nv.compat,"",@"SHT_CUDA_COMPAT_INFO"
	.align	4
        /*0000*/ 	.byte	0x02, 0x09, 0x01, 0x00, 0x02, 0x02, 0x04, 0x00, 0x02, 0x05, 0x05, 0x00, 0x03, 0x07, 0x01, 0x01
        /*0010*/ 	.byte	0x02, 0x03, 0x01, 0x00, 0x02, 0x06, 0x01, 0x00, 0x04, 0x0b, 0x08, 0x00, 0x00, 0x00, 0x00, 0x00
        /*0020*/ 	.byte	0x00, 0x00, 0x00, 0x00


//--------------------- .nv.info._ZN7cutlass13device_kernelINS_4gemm6kernel13GemmUniversalIN4cute5tupleIJiiiiEEENS1_10collective13CollectiveMmaINS1_34MainloopSm90TmaGmmaWarpSpecializedILi2ENS5_IJNS4_1CILi1EEENSA_ILi2EEESB_EEENS1_35KernelTmaWarpSpecializedCooperativeEEENS5_IJNSA_ILi128EEESG_NSA_ILi64EEEEEENS_6half_tENS5_IJlSB_lEEESJ_NS5_IJSB_llEEENS4_8TiledMMAINS4_8MMA_AtomIJNS4_4SM904GMMA26MMA_64x128x16_F32F16F16_SSILNSP_5MajorE0ELSR_1ELNSP_7ScaleInE1ELSS_1EEEEEENS4_6LayoutINS5_IJSC_SB_SB_EEENS5_IJSB_NSA_ILi0EEESX_EEEEENS5_IJNS4_10UnderscoreES10_S10_EEEEENS4_23SM90_TMA_LOAD_MULTICASTENS4_14ComposedLayoutINS4_7SwizzleILi3ELi4ELi3EEENS4_18smem_ptr_flag_bitsILi16EEENSV_INS5_IJNSA_ILi8EEESH_EEENS5_IJSH_SB_EEEEEEEvNS4_8identityENS4_13SM90_TMA_LOADENS14_IS16_S18_NSV_INS5_IJSH_S19_EEENS5_IJSB_SH_EEEEEEEvS1E_EENS_8epilogue10collective6detail29Sm90TmaWarpSpecializedAdapterINS1M_15DefaultEpilogueISJ_SK_SK_NS1L_6thread17LinearCombinationISJ_Li1EffLNS1Q_9ScaleType4KindE0ELNS_15FloatRoundStyleE2ESJ_EENS1_15EpilogueDefaultEEEEEvvEEEEvNT_6ParamsE --------------------------
	.section	.nv.info._ZN7cutlass13device_kernelINS_4gemm6kernel13GemmUniversalIN4cute5tupleIJiiiiEEENS1_10collective13CollectiveMmaINS1_34MainloopSm90TmaGmmaWarpSpecializedILi2ENS5_IJNS4_1CILi1EEENSA_ILi2EEESB_EEENS1_35KernelTmaWarpSpecializedCooperativeEEENS5_IJNSA_ILi128EEESG_NSA_ILi64EEEEEENS_6half_tENS5_IJlSB_lEEESJ_NS5_IJSB_llEEENS4_8TiledMMAINS4_8MMA_AtomIJNS4_4SM904GMMA26MMA_64x128x16_F32F16F16_SSILNSP_5MajorE0ELSR_1ELNSP_7ScaleInE1ELSS_1EEEEEENS4_6LayoutINS5_IJSC_SB_SB_EEENS5_IJSB_NSA_ILi0EEESX_EEEEENS5_IJNS4_10UnderscoreES10_S10_EEEEENS4_23SM90_TMA_LOAD_MULTICASTENS4_14ComposedLayoutINS4_7SwizzleILi3ELi4ELi3EEENS4_18smem_ptr_flag_bitsILi16EEENSV_INS5_IJNSA_ILi8EEESH_EEENS5_IJSH_SB_EEEEEEEvNS4_8identityENS4_13SM90_TMA_LOADENS14_IS16_S18_NSV_INS5_IJSH_S19_EEENS5_IJSB_SH_EEEEEEEvS1E_EENS_8epilogue10collective6detail29Sm90TmaWarpSpecializedAdapterINS1M_15DefaultEpilogueISJ_SK_SK_NS1L_6thread17LinearCombinationISJ_Li1EffLNS1Q_9ScaleType4KindE0ELNS_15FloatRoundStyleE2ESJ_EENS1_15EpilogueDefaultEEEEEvvEEEEvNT_6ParamsE,"",@"SHT_CUDA_INFO"
	.sectionflags	@""
	.align	4


	//----- nvinfo : EIATTR_CUDA_API_VERSION
	.align		4
        /*0000*/ 	.byte	0x04, 0x37
        /*0002*/ 	.short	(.L_21 - .L_20)
.L_20:
        /*0004*/ 	.word	0x00000082


	//----- nvinfo : EIATTR_KPARAM_INFO
	.align		4
.L_21:
        /*0008*/ 	.byte	0x04, 0x17
        /*000a*/ 	.short	(.L_23 - .L_22)
.L_22:
        /*000c*/ 	.word	0x00000000
        /*0010*/ 	.short	0x0000
        /*0012*/ 	.short	0x0070
        /*0014*/ 	.byte	0x00, 0xf0, 0x01, 0x10


	//----- nvinfo : EIATTR_SPARSE_MMA_MASK
	.align		4
.L_23:
        /*0018*/ 	.byte	0x03, 0x50
        /*001a*/ 	.short	0x0000


	//----- nvinfo : EIATTR_MAXREG_COUNT
	.align		4
        /*001c*/ 	.byte	0x03, 0x1b
        /*001e*/ 	.short	0x00a8


	//----- nvinfo : EIATTR_NUM_BARRIERS
	.align		4
        /*0020*/ 	.byte	0x02, 0x4c
        /*0022*/ 	.byte	0x01
	.zero		1


	//----- nvinfo : EIATTR_EXTERNS
	.align		4
        /*0024*/ 	.byte	0x04, 0x0f
        /*0026*/ 	.short	(.L_25 - .L_24)


	//   ....[0]....
	.align		4
.L_24:
        /*0028*/ 	.word	index@(__assertfail)


	//----- nvinfo : EIATTR_MERCURY_ISA_VERSION
	.align		4
.L_25:
        /*002c*/ 	.byte	0x03, 0x5f
        /*002e*/ 	.short	0x0101


	//----- nvinfo : EIATTR_INT_WARP_WIDE_INSTR_OFFSETS
	.align		4
        /*0030*/ 	.byte	0x04, 0x31
        /*0032*/ 	.short	(.L_27 - .L_26)


	//   ....[0]....
.L_26:
        /*0034*/ 	.word	0x000003f0


	//   ....[1]....
        /*0038*/ 	.word	0x00000410


	//   ....[2]....
        /*003c*/ 	.word	0x000005e0


	//   ....[3]....
        /*0040*/ 	.word	0x00001e50


	//----- nvinfo : EIATTR_COOP_GROUP_MASK_REGIDS
	.align		4
.L_27:
        /*0044*/ 	.byte	0x04, 0x29
        /*0046*/ 	.short	(.L_29 - .L_28)


	//   ....[0]....
.L_28:
        /*0048*/ 	.word	0xffffffff


	//   ....[1]....
        /*004c*/ 	.word	0xffffffff


	//   ....[2]....
        /*0050*/ 	.word	0xffffffff


	//   ....[3]....
        /*0054*/ 	.word	0xffffffff


	//   ....[4]....
        /*0058*/ 	.word	0xffffffff


	//   ....[5]....
        /*005c*/ 	.word	0xffffffff


	//----- nvinfo : EIATTR_COOP_GROUP_INSTR_OFFSETS
	.align		4
.L_29:
        /*0060*/ 	.byte	0x04, 0x28
        /*0062*/ 	.short	(.L_31 - .L_30)


	//   ....[0]....
.L_30:
        /*0064*/ 	.word	0x00000060


	//   ....[1]....
        /*0068*/ 	.word	0x00000070


	//   ....[2]....
        /*006c*/ 	.word	0x00000130


	//   ....[3]....
        /*0070*/ 	.word	0x00000290


	//   ....[4]....
        /*0074*/ 	.word	0x00000750


	//   ....[5]....
        /*0078*/ 	.word	0x000013d0


	//----- nvinfo : EIATTR_REG_RECONFIG
	.align		4
.L_31:
        /*007c*/ 	.byte	0x01, 0x54
	.zero		2


	//----- nvinfo : EIATTR_SYSCALL_OFFSETS
	.align		4
        /*0080*/ 	.byte	0x04, 0x46
        /*0082*/ 	.short	(.L_33 - .L_32)


	//   ....[0]....
.L_32:
        /*0084*/ 	.word	0x000015c0


	//----- nvinfo : EIATTR_MBARRIER_INSTR_OFFSETS
	.align		4
.L_33:
        /*0088*/ 	.byte	0x04, 0x39
        /*008a*/ 	.short	(.L_35 - .L_34)


	//   ....[0]....
.L_34:
        /*008c*/ 	.word	0x00000230
        /*0090*/ 	.word	0x000000ff
        /*0094*/ 	.word	0x00000000
        /*0098*/ 	.short	0x0100
        /*009a*/ 	.byte	0x08
	.zero		1


	//   ....[1]....
        /*009c*/ 	.word	0x00000240
        /*00a0*/ 	.word	0x000000ff
        /*00a4*/ 	.word	0x00000010
        /*00a8*/ 	.short	0x0100
        /*00aa*/ 	.byte	0x08
	.zero		1


	//   ....[2]....
        /*00ac*/ 	.word	0x00000250
        /*00b0*/ 	.word	0x000000ff
        /*00b4*/ 	.word	0x00000008
        /*00b8*/ 	.short	0x0100
        /*00ba*/ 	.byte	0x08
	.zero		1


	//   ....[3]....
        /*00bc*/ 	.word	0x00000260
        /*00c0*/ 	.word	0x000000ff
        /*00c4*/ 	.word	0x00000018
        /*00c8*/ 	.short	0x0100
        /*00ca*/ 	.byte	0x08
	.zero		1


	//   ....[4]....
        /*00cc*/ 	.word	0x00000680
        /*00d0*/ 	.word	0x000000ff
        /*00d4*/ 	.word	0x00000030
        /*00d8*/ 	.short	0x0100
        /*00da*/ 	.byte	0x06
	.zero		1


	//   ....[5]....
        /*00dc*/ 	.word	0x00000700
        /*00e0*/ 	.word	0x000000ff
        /*00e4*/ 	.word	0x00000038
        /*00e8*/ 	.short	0x0100
        /*00ea*/ 	.byte	0x06
	.zero		1


	//   ....[6]....
        /*00ec*/ 	.word	0x00001680
        /*00f0*/ 	.word	0x00000003
        /*00f4*/ 	.word	0x00000000
        /*00f8*/ 	.short	0x010a
        /*00fa*/ 	.byte	0x3f
	.zero		1


	//   ....[7]....
        /*00fc*/ 	.word	0x000016e0
        /*0100*/ 	.word	0x00000003
        /*0104*/ 	.word	0x00000000
        /*0108*/ 	.short	0x010a
        /*010a*/ 	.byte	0x3f
	.zero		1


	//   ....[8]....
        /*010c*/ 	.word	0x00001a60
        /*0110*/ 	.word	0x00000005
        /*0114*/ 	.word	0x00000000
        /*0118*/ 	.short	0x010a
        /*011a*/ 	.byte	0x3f
	.zero		1


	//   ....[9]....
        /*011c*/ 	.word	0x00001aa0
        /*0120*/ 	.word	0x00000005
        /*0124*/ 	.word	0x00000000
        /*0128*/ 	.short	0x010a
        /*012a*/ 	.byte	0x3f
	.zero		1


	//   ....[10]....
        /*012c*/ 	.word	0x00001d00
        /*0130*/ 	.word	0x00000004
        /*0134*/ 	.word	0x00000000
        /*0138*/ 	.short	0x0101
        /*013a*/ 	.byte	0x3f
	.zero		1


	//   ....[11]....
        /*013c*/ 	.word	0x00001ec0
        /*0140*/ 	.word	0x00000000
        /*0144*/ 	.word	0x00000000
        /*0148*/ 	.short	0x0101
        /*014a*/ 	.byte	0x3f
	.zero		1


	//   ....[12]....
        /*014c*/ 	.word	0x00006f90
        /*0150*/ 	.word	0x00000014
        /*0154*/ 	.word	0x00000010
        /*0158*/ 	.short	0x010a
        /*015a*/ 	.byte	0x3f
	.zero		1


	//   ....[13]....
        /*015c*/ 	.word	0x000073b0
        /*0160*/ 	.word	0x00000006
        /*0164*/ 	.word	0x00000038
        /*0168*/ 	.short	0x0101
        /*016a*/ 	.byte	0x3f
	.zero		1


	//   ....[14]....
        /*016c*/ 	.word	0x00007ad0
        /*0170*/ 	.word	0x00000007
        /*0174*/ 	.word	0x00000000
        /*0178*/ 	.short	0x010a
        /*017a*/ 	.byte	0x3f
	.zero		1


	//   ....[15]....
        /*017c*/ 	.word	0x00007b50
        /*0180*/ 	.word	0x00000005
        /*0184*/ 	.word	0x00000000
        /*0188*/ 	.short	0x010a
        /*018a*/ 	.byte	0x3f
	.zero		1


	//   ....[16]....
        /*018c*/ 	.word	0x00007bb0
        /*0190*/ 	.word	0x00000003
        /*0194*/ 	.word	0x00000000
        /*0198*/ 	.short	0x010a
        /*019a*/ 	.byte	0x3f
	.zero		1


	//   ....[17]....
        /*019c*/ 	.word	0x00007c00
        /*01a0*/ 	.word	0x00000005
        /*01a4*/ 	.word	0x00000000
        /*01a8*/ 	.short	0x010a
        /*01aa*/ 	.byte	0x3f
	.zero		1


	//   ....[18]....
        /*01ac*/ 	.word	0x00007cd0
        /*01b0*/ 	.word	0x00000014
        /*01b4*/ 	.word	0x00000010
        /*01b8*/ 	.short	0x010a
        /*01ba*/ 	.byte	0x3f
	.zero		1


	//   ....[19]....
        /*01bc*/ 	.word	0x00007da0
        /*01c0*/ 	.word	0x00000007
        /*01c4*/ 	.word	0x00000000
        /*01c8*/ 	.short	0x010a
        /*01ca*/ 	.byte	0x3f
	.zero		1


	//----- nvinfo : EIATTR_NUM_MBARRIERS
	.align		4
.L_35:
        /*01cc*/ 	.byte	0x03, 0x38
        /*01ce*/ 	.short	0x0006


	//----- nvinfo : EIATTR_EXIT_INSTR_OFFSETS
	.align		4
        /*01d0*/ 	.byte	0x04, 0x1c
        /*01d2*/ 	.short	(.L_37 - .L_36)


	//   ....[0]....
.L_36:
        /*01d4*/ 	.word	0x00000920


	//   ....[1]....
        /*01d8*/ 	.word	0x00001130


	//   ....[2]....
        /*01dc*/ 	.word	0x00006700


	//   ....[3]....
        /*01e0*/ 	.word	0x00006c60


	//   ....[4]....
        /*01e4*/ 	.word	0x00007ba0


	//----- nvinfo : EIATTR_MAX_THREADS
	.align		4
.L_37:
        /*01e8*/ 	.byte	0x04, 0x05
        /*01ea*/ 	.short	(.L_39 - .L_38)
.L_38:
        /*01ec*/ 	.word	0x00000180
        /*01f0*/ 	.word	0x00000001
        /*01f4*/ 	.word	0x00000001


	//----- nvinfo : EIATTR_CRS_STACK_SIZE
	.align		4
.L_39:
        /*01f8*/ 	.byte	0x04, 0x1e
        /*01fa*/ 	.short	(.L_41 - .L_40)
.L_40:
        /*01fc*/ 	.word	0x00000000


	//----- nvinfo : EIATTR_CBANK_PARAM_SIZE
	.align		4
.L_41:
        /*0200*/ 	.byte	0x03, 0x19
        /*0202*/ 	.short	0x0470


	//----- nvinfo : EIATTR_PARAM_CBANK
	.align		4
        /*0204*/ 	.byte	0x04, 0x0a
        /*0206*/ 	.short	(.L_43 - .L_42)
	.align		4
.L_42:
        /*0208*/ 	.word	index@(.nv.constant0._ZN7cutlass13device_kernelINS_4gemm6kernel13GemmUniversalIN4cute5tupleIJiiiiEEENS1_10collective13CollectiveMmaINS1_34MainloopSm90TmaGmmaWarpSpecializedILi2ENS5_IJNS4_1CILi1EEENSA_ILi2EEESB_EEENS1_35KernelTmaWarpSpecializedCooperativeEEENS5_IJNSA_ILi128EEESG_NSA_ILi64EEEEEENS_6half_tENS5_IJlSB_lEEESJ_NS5_IJSB_llEEENS4_8TiledMMAINS4_8MMA_AtomIJNS4_4SM904GMMA26MMA_64x128x16_F32F16F16_SSILNSP_5MajorE0ELSR_1ELNSP_7ScaleInE1ELSS_1EEEEEENS4_6LayoutINS5_IJSC_SB_SB_EEENS5_IJSB_NSA_ILi0EEESX_EEEEENS5_IJNS4_10UnderscoreES10_S10_EEEEENS4_23SM90_TMA_LOAD_MULTICASTENS4_14ComposedLayoutINS4_7SwizzleILi3ELi4ELi3EEENS4_18smem_ptr_flag_bitsILi16EEENSV_INS5_IJNSA_ILi8EEESH_EEENS5_IJSH_SB_EEEEEEEvNS4_8identityENS4_13SM90_TMA_LOADENS14_IS16_S18_NSV_INS5_IJSH_S19_EEENS5_IJSB_SH_EEEEEEEvS1E_EENS_8epilogue10collective6detail29Sm90TmaWarpSpecializedAdapterINS1M_15DefaultEpilogueISJ_SK_SK_NS1L_6thread17LinearCombinationISJ_Li1EffLNS1Q_9ScaleType4KindE0ELNS_15FloatRoundStyleE2ESJ_EENS1_15EpilogueDefaultEEEEEvvEEEEvNT_6ParamsE)
        /*020c*/ 	.short	0x0210
        /*020e*/ 	.short	0x0470


	//----- nvinfo : EIATTR_SW_WAR
	.align		4
.L_43:
        /*0210*/ 	.byte	0x04, 0x36
        /*0212*/ 	.short	(.L_45 - .L_44)
.L_44:
        /*0214*/ 	.word	0x00000008
.L_45:


//--------------------- .nv.callgraph             --------------------------
	.section	.nv.callgraph,"",@"SHT_CUDA_CALLGRAPH"
	.align	4
	.sectionentsize	8
	.align		4
        /*0000*/ 	.word	0x00000000
	.align		4
        /*0004*/ 	.word	0xffffffff
	.align		4
        /*0008*/ 	.word	index@(_ZN7cutlass13device_kernelINS_4gemm6kernel13GemmUniversalIN4cute5tupleIJiiiiEEENS1_10collective13CollectiveMmaINS1_34MainloopSm90TmaGmmaWarpSpecializedILi2ENS5_IJNS4_1CILi1EEENSA_ILi2EEESB_EEENS1_35KernelTmaWarpSpecializedCooperativeEEENS5_IJNSA_ILi128EEESG_NSA_ILi64EEEEEENS_6half_tENS5_IJlSB_lEEESJ_NS5_IJSB_llEEENS4_8TiledMMAINS4_8MMA_AtomIJNS4_4SM904GMMA26MMA_64x128x16_F32F16F16_SSILNSP_5MajorE0ELSR_1ELNSP_7ScaleInE1ELSS_1EEEEEENS4_6LayoutINS5_IJSC_SB_SB_EEENS5_IJSB_NSA_ILi0EEESX_EEEEENS5_IJNS4_10UnderscoreES10_S10_EEEEENS4_23SM90_TMA_LOAD_MULTICASTENS4_14ComposedLayoutINS4_7SwizzleILi3ELi4ELi3EEENS4_18smem_ptr_flag_bitsILi16EEENSV_INS5_IJNSA_ILi8EEESH_EEENS5_IJSH_SB_EEEEEEEvNS4_8identityENS4_13SM90_TMA_LOADENS14_IS16_S18_NSV_INS5_IJSH_S19_EEENS5_IJSB_SH_EEEEEEEvS1E_EENS_8epilogue10collective6detail29Sm90TmaWarpSpecializedAdapterINS1M_15DefaultEpilogueISJ_SK_SK_NS1L_6thread17LinearCombinationISJ_Li1EffLNS1Q_9ScaleType4KindE0ELNS_15FloatRoundStyleE2ESJ_EENS1_15EpilogueDefaultEEEEEvvEEEEvNT_6ParamsE)
	.align		4
        /*000c*/ 	.word	index@(__assertfail)
	.align		4
        /*0010*/ 	.word	0x00000000
	.align		4
        /*0014*/ 	.word	0xfffffffe
	.align		4
        /*0018*/ 	.word	0x00000000
	.align		4
        /*001c*/ 	.word	0xfffffffd
	.align		4
        /*0020*/ 	.word	0x00000000
	.align		4
        /*0024*/ 	.word	0xfffffffc


//--------------------- .nv.constant4             --------------------------
	.section	.nv.constant4,"a",@progbits
	.align	8
	.align		8
.nv.constant4:
        /*0000*/ 	.dword	__assertfail
	.align		8
        /*0008*/ 	.dword	__unnamed_1
	.align		8
        /*0010*/ 	.dword	_ZN40_INTERNAL_07708b69_4_k_cu_03e4ca9b_355824cuda3std3__45__cpo5beginE
	.align		8
        /*0018*/ 	.dword	_ZN40_INTERNAL_07708b69_4_k_cu_03e4ca9b_355824cuda3std3__45__cpo3endE
	.align		8
        /*0020*/ 	.dword	_ZN40_INTERNAL_07708b69_4_k_cu_03e4ca9b_355824cuda3std3__45__cpo6cbeginE
	.align		8
        /*0028*/ 	.dword	_ZN40_INTERNAL_07708b69_4_k_cu_03e4ca9b_355824cuda3std3__45__cpo4cendE
	.align		8
        /*0030*/ 	.dword	_ZN40_INTERNAL_07708b69_4_k_cu_03e4ca9b_355824cuda3std3__442_GLOBAL__N__07708b69_4_k_cu_03e4ca9b_355826ignoreE
	.align		8
        /*0038*/ 	.dword	_ZN40_INTERNAL_07708b69_4_k_cu_03e4ca9b_355824cuda3std3__419piecewise_constructE
	.align		8
        /*0040*/ 	.dword	_ZN40_INTERNAL_07708b69_4_k_cu_03e4ca9b_355824cuda3std3__48in_placeE
	.align		8
        /*0048*/ 	.dword	_ZN40_INTERNAL_07708b69_4_k_cu_03e4ca9b_355824cuda3std6ranges3__45__cpo4swapE
	.align		8
        /*0050*/ 	.dword	_ZN40_INTERNAL_07708b69_4_k_cu_03e4ca9b_355824cuda3std6ranges3__45__cpo9iter_moveE
	.align		8
        /*0058*/ 	.dword	_ZN40_INTERNAL_07708b69_4_k_cu_03e4ca9b_355824cute7productE
	.align		8
        /*0060*/ 	.dword	_ZN40_INTERNAL_07708b69_4_k_cu_03e4ca9b_355824cute1_E
	.align		8
        /*0068*/ 	.dword	$str$22
	.align		8
        /*0070*/ 	.dword	$str$23


//--------------------- .text._ZN7cutlass13device_kernelINS_4gemm6kernel13GemmUniversalIN4cute5tupleIJiiiiEEENS1_10collective13CollectiveMmaINS1_34MainloopSm90TmaGmmaWarpSpecializedILi2ENS5_IJNS4_1CILi1EEENSA_ILi2EEESB_EEENS1_35KernelTmaWarpSpecializedCooperativeEEENS5_IJNSA_ILi128EEESG_NSA_ILi64EEEEEENS_6half_tENS5_IJlSB_lEEESJ_NS5_IJSB_llEEENS4_8TiledMMAINS4_8MMA_AtomIJNS4_4SM904GMMA26MMA_64x128x16_F32F16F16_SSILNSP_5MajorE0ELSR_1ELNSP_7ScaleInE1ELSS_1EEEEEENS4_6LayoutINS5_IJSC_SB_SB_EEENS5_IJSB_NSA_ILi0EEESX_EEEEENS5_IJNS4_10UnderscoreES10_S10_EEEEENS4_23SM90_TMA_LOAD_MULTICASTENS4_14ComposedLayoutINS4_7SwizzleILi3ELi4ELi3EEENS4_18smem_ptr_flag_bitsILi16EEENSV_INS5_IJNSA_ILi8EEESH_EEENS5_IJSH_SB_EEEEEEEvNS4_8identityENS4_13SM90_TMA_LOADENS14_IS16_S18_NSV_INS5_IJSH_S19_EEENS5_IJSB_SH_EEEEEEEvS1E_EENS_8epilogue10collective6detail29Sm90TmaWarpSpecializedAdapterINS1M_15DefaultEpilogueISJ_SK_SK_NS1L_6thread17LinearCombinationISJ_Li1EffLNS1Q_9ScaleType4KindE0ELNS_15FloatRoundStyleE2ESJ_EENS1_15EpilogueDefaultEEEEEvvEEEEvNT_6ParamsE --------------------------
	.section	.text._ZN7cutlass13device_kernelINS_4gemm6kernel13GemmUniversalIN4cute5tupleIJiiiiEEENS1_10collective13CollectiveMmaINS1_34MainloopSm90TmaGmmaWarpSpecializedILi2ENS5_IJNS4_1CILi1EEENSA_ILi2EEESB_EEENS1_35KernelTmaWarpSpecializedCooperativeEEENS5_IJNSA_ILi128EEESG_NSA_ILi64EEEEEENS_6half_tENS5_IJlSB_lEEESJ_NS5_IJSB_llEEENS4_8TiledMMAINS4_8MMA_AtomIJNS4_4SM904GMMA26MMA_64x128x16_F32F16F16_SSILNSP_5MajorE0ELSR_1ELNSP_7ScaleInE1ELSS_1EEEEEENS4_6LayoutINS5_IJSC_SB_SB_EEENS5_IJSB_NSA_ILi0EEESX_EEEEENS5_IJNS4_10UnderscoreES10_S10_EEEEENS4_23SM90_TMA_LOAD_MULTICASTENS4_14ComposedLayoutINS4_7SwizzleILi3ELi4ELi3EEENS4_18smem_ptr_flag_bitsILi16EEENSV_INS5_IJNSA_ILi8EEESH_EEENS5_IJSH_SB_EEEEEEEvNS4_8identityENS4_13SM90_TMA_LOADENS14_IS16_S18_NSV_INS5_IJSH_S19_EEENS5_IJSB_SH_EEEEEEEvS1E_EENS_8epilogue10collective6detail29Sm90TmaWarpSpecializedAdapterINS1M_15DefaultEpilogueISJ_SK_SK_NS1L_6thread17LinearCombinationISJ_Li1EffLNS1Q_9ScaleType4KindE0ELNS_15FloatRoundStyleE2ESJ_EENS1_15EpilogueDefaultEEEEEvvEEEEvNT_6ParamsE,"ax",@progbits
	.align	128
.text._ZN7cutlass13device_kernelINS_4gemm6kernel13GemmUniversalIN4cute5tupleIJiiiiEEENS1_10collective13CollectiveMmaINS1_34MainloopSm90TmaGmmaWarpSpecializedILi2ENS5_IJNS4_1CILi1EEENSA_ILi2EEESB_EEENS1_35KernelTmaWarpSpecializedCooperativeEEENS5_IJNSA_ILi128EEESG_NSA_ILi64EEEEEENS_6half_tENS5_IJlSB_lEEESJ_NS5_IJSB_llEEENS4_8TiledMMAINS4_8MMA_AtomIJNS4_4SM904GMMA26MMA_64x128x16_F32F16F16_SSILNSP_5MajorE0ELSR_1ELNSP_7ScaleInE1ELSS_1EEEEEENS4_6LayoutINS5_IJSC_SB_SB_EEENS5_IJSB_NSA_ILi0EEESX_EEEEENS5_IJNS4_10UnderscoreES10_S10_EEEEENS4_23SM90_TMA_LOAD_MULTICASTENS4_14ComposedLayoutINS4_7SwizzleILi3ELi4ELi3EEENS4_18smem_ptr_flag_bitsILi16EEENSV_INS5_IJNSA_ILi8EEESH_EEENS5_IJSH_SB_EEEEEEEvNS4_8identityENS4_13SM90_TMA_LOADENS14_IS16_S18_NSV_INS5_IJSH_S19_EEENS5_IJSB_SH_EEEEEEEvS1E_EENS_8epilogue10collective6detail29Sm90TmaWarpSpecializedAdapterINS1M_15DefaultEpilogueISJ_SK_SK_NS1L_6thread17LinearCombinationISJ_Li1EffLNS1Q_9ScaleType4KindE0ELNS_15FloatRoundStyleE2ESJ_EENS1_15EpilogueDefaultEEEEEvvEEEEvNT_6ParamsE:
        .type           _ZN7cutlass13device_kernelINS_4gemm6kernel13GemmUniversalIN4cute5tupleIJiiiiEEENS1_10collective13CollectiveMmaINS1_34MainloopSm90TmaGmmaWarpSpecializedILi2ENS5_IJNS4_1CILi1EEENSA_ILi2EEESB_EEENS1_35KernelTmaWarpSpecializedCooperativeEEENS5_IJNSA_ILi128EEESG_NSA_ILi64EEEEEENS_6half_tENS5_IJlSB_lEEESJ_NS5_IJSB_llEEENS4_8TiledMMAINS4_8MMA_AtomIJNS4_4SM904GMMA26MMA_64x128x16_F32F16F16_SSILNSP_5MajorE0ELSR_1ELNSP_7ScaleInE1ELSS_1EEEEEENS4_6LayoutINS5_IJSC_SB_SB_EEENS5_IJSB_NSA_ILi0EEESX_EEEEENS5_IJNS4_10UnderscoreES10_S10_EEEEENS4_23SM90_TMA_LOAD_MULTICASTENS4_14ComposedLayoutINS4_7SwizzleILi3ELi4ELi3EEENS4_18smem_ptr_flag_bitsILi16EEENSV_INS5_IJNSA_ILi8EEESH_EEENS5_IJSH_SB_EEEEEEEvNS4_8identityENS4_13SM90_TMA_LOADENS14_IS16_S18_NSV_INS5_IJSH_S19_EEENS5_IJSB_SH_EEEEEEEvS1E_EENS_8epilogue10collective6detail29Sm90TmaWarpSpecializedAdapterINS1M_15DefaultEpilogueISJ_SK_SK_NS1L_6thread17LinearCombinationISJ_Li1EffLNS1Q_9ScaleType4KindE0ELNS_15FloatRoundStyleE2ESJ_EENS1_15EpilogueDefaultEEEEEvvEEEEvNT_6ParamsE,@function
        .size           _ZN7cutlass13device_kernelINS_4gemm6kernel13GemmUniversalIN4cute5tupleIJiiiiEEENS1_10collective13CollectiveMmaINS1_34MainloopSm90TmaGmmaWarpSpecializedILi2ENS5_IJNS4_1CILi1EEENSA_ILi2EEESB_EEENS1_35KernelTmaWarpSpecializedCooperativeEEENS5_IJNSA_ILi128EEESG_NSA_ILi64EEEEEENS_6half_tENS5_IJlSB_lEEESJ_NS5_IJSB_llEEENS4_8TiledMMAINS4_8MMA_AtomIJNS4_4SM904GMMA26MMA_64x128x16_F32F16F16_SSILNSP_5MajorE0ELSR_1ELNSP_7ScaleInE1ELSS_1EEEEEENS4_6LayoutINS5_IJSC_SB_SB_EEENS5_IJSB_NSA_ILi0EEESX_EEEEENS5_IJNS4_10UnderscoreES10_S10_EEEEENS4_23SM90_TMA_LOAD_MULTICASTENS4_14ComposedLayoutINS4_7SwizzleILi3ELi4ELi3EEENS4_18smem_ptr_flag_bitsILi16EEENSV_INS5_IJNSA_ILi8EEESH_EEENS5_IJSH_SB_EEEEEEEvNS4_8identityENS4_13SM90_TMA_LOADENS14_IS16_S18_NSV_INS5_IJSH_S19_EEENS5_IJSB_SH_EEEEEEEvS1E_EENS_8epilogue10collective6detail29Sm90TmaWarpSpecializedAdapterINS1M_15DefaultEpilogueISJ_SK_SK_NS1L_6thread17LinearCombinationISJ_Li1EffLNS1Q_9ScaleType4KindE0ELNS_15FloatRoundStyleE2ESJ_EENS1_15EpilogueDefaultEEEEEvvEEEEvNT_6ParamsE,(.L_x_193 - _ZN7cutlass13device_kernelINS_4gemm6kernel13GemmUniversalIN4cute5tupleIJiiiiEEENS1_10collective13CollectiveMmaINS1_34MainloopSm90TmaGmmaWarpSpecializedILi2ENS5_IJNS4_1CILi1EEENSA_ILi2EEESB_EEENS1_35KernelTmaWarpSpecializedCooperativeEEENS5_IJNSA_ILi128EEESG_NSA_ILi64EEEEEENS_6half_tENS5_IJlSB_lEEESJ_NS5_IJSB_llEEENS4_8TiledMMAINS4_8MMA_AtomIJNS4_4SM904GMMA26MMA_64x128x16_F32F16F16_SSILNSP_5MajorE0ELSR_1ELNSP_7ScaleInE1ELSS_1EEEEEENS4_6LayoutINS5_IJSC_SB_SB_EEENS5_IJSB_NSA_ILi0EEESX_EEEEENS5_IJNS4_10UnderscoreES10_S10_EEEEENS4_23SM90_TMA_LOAD_MULTICASTENS4_14ComposedLayoutINS4_7SwizzleILi3ELi4ELi3EEENS4_18smem_ptr_flag_bitsILi16EEENSV_INS5_IJNSA_ILi8EEESH_EEENS5_IJSH_SB_EEEEEEEvNS4_8identityENS4_13SM90_TMA_LOADENS14_IS16_S18_NSV_INS5_IJSH_S19_EEENS5_IJSB_SH_EEEEEEEvS1E_EENS_8epilogue10collective6detail29Sm90TmaWarpSpecializedAdapterINS1M_15DefaultEpilogueISJ_SK_SK_NS1L_6thread17LinearCombinationISJ_Li1EffLNS1Q_9ScaleType4KindE0ELNS_15FloatRoundStyleE2ESJ_EENS1_15EpilogueDefaultEEEEEvvEEEEvNT_6ParamsE)
        .other          _ZN7cutlass13device_kernelINS_4gemm6kernel13GemmUniversalIN4cute5tupleIJiiiiEEENS1_10collective13CollectiveMmaINS1_34MainloopSm90TmaGmmaWarpSpecializedILi2ENS5_IJNS4_1CILi1EEENSA_ILi2EEESB_EEENS1_35KernelTmaWarpSpecializedCooperativeEEENS5_IJNSA_ILi128EEESG_NSA_ILi64EEEEEENS_6half_tENS5_IJlSB_lEEESJ_NS5_IJSB_llEEENS4_8TiledMMAINS4_8MMA_AtomIJNS4_4SM904GMMA26MMA_64x128x16_F32F16F16_SSILNSP_5MajorE0ELSR_1ELNSP_7ScaleInE1ELSS_1EEEEEENS4_6LayoutINS5_IJSC_SB_SB_EEENS5_IJSB_NSA_ILi0EEESX_EEEEENS5_IJNS4_10UnderscoreES10_S10_EEEEENS4_23SM90_TMA_LOAD_MULTICASTENS4_14ComposedLayoutINS4_7SwizzleILi3ELi4ELi3EEENS4_18smem_ptr_flag_bitsILi16EEENSV_INS5_IJNSA_ILi8EEESH_EEENS5_IJSH_SB_EEEEEEEvNS4_8identityENS4_13SM90_TMA_LOADENS14_IS16_S18_NSV_INS5_IJSH_S19_EEENS5_IJSB_SH_EEEEEEEvS1E_EENS_8epilogue10collective6detail29Sm90TmaWarpSpecializedAdapterINS1M_15DefaultEpilogueISJ_SK_SK_NS1L_6thread17LinearCombinationISJ_Li1EffLNS1Q_9ScaleType4KindE0ELNS_15FloatRoundStyleE2ESJ_EENS1_15EpilogueDefaultEEEEEvvEEEEvNT_6ParamsE,@"STO_CUDA_ENTRY STV_DEFAULT"
_ZN7cutlass13device_kernelINS_4gemm6kernel13GemmUniversalIN4cute5tupleIJiiiiEEENS1_10collective13CollectiveMmaINS1_34MainloopSm90TmaGmmaWarpSpecializedILi2ENS5_IJNS4_1CILi1EEENSA_ILi2EEESB_EEENS1_35KernelTmaWarpSpecializedCooperativeEEENS5_IJNSA_ILi128EEESG_NSA_ILi64EEEEEENS_6half_tENS5_IJlSB_lEEESJ_NS5_IJSB_llEEENS4_8TiledMMAINS4_8MMA_AtomIJNS4_4SM904GMMA26MMA_64x128x16_F32F16F16_SSILNSP_5MajorE0ELSR_1ELNSP_7ScaleInE1ELSS_1EEEEEENS4_6LayoutINS5_IJSC_SB_SB_EEENS5_IJSB_NSA_ILi0EEESX_EEEEENS5_IJNS4_10UnderscoreES10_S10_EEEEENS4_23SM90_TMA_LOAD_MULTICASTENS4_14ComposedLayoutINS4_7SwizzleILi3ELi4ELi3EEENS4_18smem_ptr_flag_bitsILi16EEENSV_INS5_IJNSA_ILi8EEESH_EEENS5_IJSH_SB_EEEEEEEvNS4_8identityENS4_13SM90_TMA_LOADENS14_IS16_S18_NSV_INS5_IJSH_S19_EEENS5_IJSB_SH_EEEEEEEvS1E_EENS_8epilogue10collective6detail29Sm90TmaWarpSpecializedAdapterINS1M_15DefaultEpilogueISJ_SK_SK_NS1L_6thread17LinearCombinationISJ_Li1EffLNS1Q_9ScaleType4KindE0ELNS_15FloatRoundStyleE2ESJ_EENS1_15EpilogueDefaultEEEEEvvEEEEvNT_6ParamsE:
[----:B------:R-:W0:Y:S01]  /*0000*/  LDC R1, c[0x0][0x28] ;  /* 0x00000a00ff017b82 */ /* 0x000e220000000800 */
[----:B------:R-:W1:Y:S01]  /*0010*/  S2R R94, SR_TID.X ;  /* 0x00000000005e7919 */ /* 0x000e620000002100 */
[----:B------:R-:W-:Y:S01]  /*0020*/  ELECT P0, URZ, PT ;  /* 0x00000000003f782f */ /* 0x000fe20003800000 */
[----:B------:R-:W-:Y:S01]  /*0030*/  BSSY B0, `(.L_x_0) ;  /* 0x000000f000007945 */ /* 0x000fe20003800000 */
[--C-:B-1----:R-:W-:Y:S02]  /*0040*/  SHF.R.U32.HI R0, RZ, 0x5, R94.reuse ;  /* 0x00000005ff007819 */ /* 0x102fe4000001165e */
[----:B------:R-:W-:-:S03]  /*0050*/  SHF.R.U32.HI R6, RZ, 0x7, R94 ;  /* 0x00000007ff067819 */ /* 0x000fc6000001165e */
[----:B------:R-:W1:Y:S04]  /*0060*/  SHFL.IDX PT, R3, R0, RZ, 0x1f ;  /* 0x00001fff00037589 */ /* 0x000e6800000e0000 */
[----:B------:R2:W3:Y:S01]  /*0070*/  SHFL.IDX PT, R2, R6, RZ, 0x1f ;  /* 0x00001fff06027589 */ /* 0x0004e200000e0000 */
[----:B-1----:R-:W-:-:S13]  /*0080*/  ISETP.NE.OR P0, PT, R3, RZ, !P0 ;  /* 0x000000ff0300720c */ /* 0x002fda0004705670 */
[----:B0-23--:R-:W-:Y:S05]  /*0090*/  @P0 BRA `(.L_x_1) ;  /* 0x0000000000200947 */ /* 0x00dfea0003800000 */
[----:B------:R-:W-:Y:S02]  /*00a0*/  ULDC.64 UR4, c[0x0][0x198] ;  /* 0x0000660000047ab9 */ /* 0x000fe40000000a00 */
[----:B------:R-:W-:Y:S02]  /*00b0*/  UIADD3 UR6, UP0, UR4, 0xf0, URZ ;  /* 0x000000f004067890 */ /* 0x000fe4000ff1e03f */
[----:B------:R-:W-:Y:S02]  /*00c0*/  UIADD3 UR4, UP1, UR4, 0x1f0, URZ ;  /* 0x000001f004047890 */ /* 0x000fe4000ff3e03f */
[----:B------:R-:W-:Y:S02]  /*00d0*/  UIADD3.X UR7, URZ, UR5, URZ, UP0, !UPT ;  /* 0x000000053f077290 */ /* 0x000fe400087fe43f */
[----:B------:R-:W-:-:S07]  /*00e0*/  UIADD3.X UR5, URZ, UR5, URZ, UP1, !UPT ;  /* 0x000000053f057290 */ /* 0x000fce0008ffe43f */
[----:B------:R0:W-:Y:S02]  /*00f0*/  UTMACCTL.PF [UR6] ;  /* 0x00000000060079b9 */ /* 0x0001e40008040000 */
[----:B------:R0:W-:Y:S02]  /*0100*/  UTMACCTL.PF [UR4] ;  /* 0x00000000040079b9 */ /* 0x0001e40008040000 */
[----:B0-----:R-:W-:Y:S01]  /*0110*/  NOP ;  /* 0x0000000000007918 */ /* 0x001fe20000000000 */
.L_x_1:
[----:B------:R-:W-:Y:S05]  /*0120*/  BSYNC B0 ;  /* 0x0000000000007941 */ /* 0x000fea0003800000 */
.L_x_0:
[----:B------:R-:W0:Y:S02]  /*0130*/  SHFL.IDX PT, R5, R0, RZ, 0x1f ;  /* 0x00001fff00057589 */ /* 0x000e2400000e0000 */
[----:B0-----:R-:W-:-:S13]  /*0140*/  ISETP.NE.AND P0, PT, R5, RZ, PT ;  /* 0x000000ff0500720c */ /* 0x001fda0003f05270 */
[----:B------:R-:W-:Y:S05]  /*0150*/  @P0 BRA `(.L_x_2) ;  /* 0x0000000000480947 */ /* 0x000fea0003800000 */
[----:B------:R-:W0:Y:S01]  /*0160*/  S2UR UR8, SR_CgaCtaId ;  /* 0x00000000000879c3 */ /* 0x000e220000008800 */
[----:B------:R-:W-:Y:S01]  /*0170*/  UMOV UR4, 0x400 ;  /* 0x0000040000047882 */ /* 0x000fe20000000000 */
[----:B------:R-:W-:Y:S01]  /*0180*/  UMOV UR5, 0x1 ;  /* 0x0000000100057882 */ /* 0x000fe20000000000 */
[----:B------:R-:W-:Y:S01]  /*0190*/  UMOV UR6, 0x4 ;  /* 0x0000000400067882 */ /* 0x000fe20000000000 */
[----:B------:R-:W-:Y:S01]  /*01a0*/  ELECT P0, URZ, PT ;  /* 0x00000000003f782f */ /* 0x000fe20003800000 */
[----:B------:R-:W-:-:S04]  /*01b0*/  UIADD3 UR6, -UR6, 0x100000, URZ ;  /* 0x0010000006067890 */ /* 0x000fc8000fffe13f */
[----:B------:R-:W-:Y:S02]  /*01c0*/  USHF.L.U32 UR7, UR6, 0xb, URZ ;  /* 0x0000000b06077899 */ /* 0x000fe4000800063f */
[----:B------:R-:W-:Y:S02]  /*01d0*/  USHF.L.U32 UR6, UR6, 0x1, URZ ;  /* 0x0000000106067899 */ /* 0x000fe4000800063f */
[----:B0-----:R-:W-:Y:S02]  /*01e0*/  ULEA UR8, UR8, UR4, 0x18 ;  /* 0x0000000408087291 */ /* 0x001fe4000f8ec03f */
[----:B------:R-:W-:-:S04]  /*01f0*/  UIADD3 UR4, -UR5, 0x100000, URZ ;  /* 0x0010000005047890 */ /* 0x000fc8000fffe13f */
[----:B------:R-:W-:Y:S02]  /*0200*/  USHF.L.U32 UR5, UR4, 0xb, URZ ;  /* 0x0000000b04057899 */ /* 0x000fe4000800063f */
[----:B------:R-:W-:Y:S01]  /*0210*/  USHF.L.U32 UR4, UR4, 0x1, URZ ;  /* 0x0000000104047899 */ /* 0x000fe2000800063f */
[----:B------:R-:W0:Y:S11]  /*0220*/  FENCE.VIEW.ASYNC.S ;  /* 0x00000000000073c6 */ /* 0x000e360000000000 */
[----:B0-----:R0:W1:Y:S01]  /*0230*/  SYNCS.EXCH.64 URZ, [UR8], UR4 ;  /* 0x00000004083f75b2 */ /* 0x0010620008000100 */
[----:B------:R0:W2:Y:S01]  /*0240*/  SYNCS.EXCH.64 URZ, [UR8+0x10], UR6 ;  /* 0x00001006083f75b2 */ /* 0x0000a20008000100 */
[----:B------:R0:W3:Y:S01]  /*0250*/  SYNCS.EXCH.64 URZ, [UR8+0x8], UR4 ;  /* 0x00000804083f75b2 */ /* 0x0000e20008000100 */
[----:B------:R0:W4:Y:S01]  /*0260*/  SYNCS.EXCH.64 URZ, [UR8+0x18], UR6 ;  /* 0x00001806083f75b2 */ /* 0x0001220008000100 */
[----:B------:R-:W-:Y:S01]  /*0270*/  NOP ;  /* 0x0000000000007918 */ /* 0x000fe20000000000 */
.L_x_2:
[----:B------:R-:W-:Y:S01]  /*0280*/  SHF.R.S32.HI R7, RZ, 0x1f, R94 ;  /* 0x0000001fff077819 */ /* 0x000fe2000001145e */
[----:B------:R-:W5:Y:S01]  /*0290*/  SHFL.IDX PT, R0, R0, RZ, 0x1f ;  /* 0x00001fff00007589 */ /* 0x000f6200000e0000 */
[----:B0-----:R-:W0:Y:S01]  /*02a0*/  S2UR UR8, SR_CTAID.X ;  /* 0x00000000000879c3 */ /* 0x001e220000002500 */
[----:B------:R-:W-:Y:S02]  /*02b0*/  ELECT P0, URZ, PT ;  /* 0x00000000003f782f */ /* 0x000fe40003800000 */
[----:B------:R-:W-:Y:S01]  /*02c0*/  LEA.HI R7, R7, R94, RZ, 0x7 ;  /* 0x0000005e07077211 */ /* 0x000fe200078f38ff */
[----:B------:R-:W1:Y:S01]  /*02d0*/  S2R R4, SR_CTAID.Y ;  /* 0x0000000000047919 */ /* 0x000e620000002600 */
[----:B------:R-:W-:Y:S01]  /*02e0*/  ULDC UR4, c[0x0][0x154] ;  /* 0x0000550000047ab9 */ /* 0x000fe20000000800 */
[----:B------:R-:W-:Y:S01]  /*02f0*/  NOP ;  /* 0x0000000000007918 */ /* 0x000fe20000000000 */
[----:B------:R-:W-:Y:S01]  /*0300*/  LOP3.LUT R7, R7, 0xffffff80, RZ, 0xc0, !PT ;  /* 0xffffff8007077812 */ /* 0x000fe200078ec0ff */
[----:B------:R-:W-:Y:S01]  /*0310*/  NOP ;  /* 0x0000000000007918 */ /* 0x000fe20000000000 */
[----:B------:R-:W2:Y:S03]  /*0320*/  LDC R14, c[0x0][0x140] ;  /* 0x00005000ff0e7b82 */ /* 0x000ea60000000800 */
[----:B------:R-:W-:-:S05]  /*0330*/  IMAD.IADD R7, R94, 0x1, -R7 ;  /* 0x000000015e077824 */ /* 0x000fca00078e0a07 */
[----:B------:R-:W-:Y:S01]  /*0340*/  SHF.R.S32.HI R8, RZ, 0x1f, R7 ;  /* 0x0000001fff087819 */ /* 0x000fe20000011407 */
[----:B------:R-:W3:Y:S01]  /*0350*/  LDC R12, c[0x0][0x144] ;  /* 0x00005100ff0c7b82 */ /* 0x000ee20000000800 */
[----:B------:R-:W-:Y:S02]  /*0360*/  LOP3.LUT P2, RZ, R7, 0x7, RZ, 0xc0, !PT ;  /* 0x0000000707ff7812 */ /* 0x000fe4000784c0ff */
[----:B------:R-:W-:Y:S02]  /*0370*/  LEA.HI R8, R8, R7, RZ, 0x3 ;  /* 0x0000000708087211 */ /* 0x000fe400078f18ff */
[----:B-----5:R-:W-:Y:S02]  /*0380*/  ISETP.NE.OR P0, PT, R0, RZ, !P0 ;  /* 0x000000ff0000720c */ /* 0x020fe40004705670 */
[--C-:B------:R-:W-:Y:S02]  /*0390*/  SHF.R.S32.HI R0, RZ, 0x3, R8.reuse ;  /* 0x00000003ff007819 */ /* 0x100fe40000011408 */
[----:B------:R-:W-:-:S02]  /*03a0*/  SHF.R.S32.HI R9, RZ, 0x1f, R8 ;  /* 0x0000001fff097819 */ /* 0x000fc40000011408 */
[----:B------:R-:W-:Y:S02]  /*03b0*/  SHF.R.S32.HI R8, RZ, 0x1f, R5 ;  /* 0x0000001fff087819 */ /* 0x000fe40000011405 */
[----:B------:R-:W-:Y:S02]  /*03c0*/  LEA.HI R9, R9, R0, RZ, 0x2 ;  /* 0x0000000009097211 */ /* 0x000fe400078f10ff */
[----:B------:R-:W-:Y:S02]  /*03d0*/  LEA.HI R8, R8, R5, RZ, 0x2 ;  /* 0x0000000508087211 */ /* 0x000fe400078f10ff */
[----:B-1----:R-:W-:Y:S01]  /*03e0*/  I2FP.F32.U32 R11, R4 ;  /* 0x00000004000b7245 */ /* 0x002fe20000201000 */
[----:B------:R-:W-:Y:S01]  /*03f0*/  VOTEU.ALL UP0, P0 ;  /* 0x00000000003f7886 */ /* 0x000fe20000000000 */
[----:B------:R-:W-:Y:S01]  /*0400*/  LOP3.LUT R10, R8, 0x3ffffffc, RZ, 0xc0, !PT ;  /* 0x3ffffffc080a7812 */ /* 0x000fe200078ec0ff */
[----:B------:R-:W-:Y:S01]  /*0410*/  VOTEU.ALL UP1, P0 ;  /* 0x00000000003f7886 */ /* 0x000fe20000020000 */
[----:B------:R-:W-:Y:S01]  /*0420*/  LOP3.LUT R9, R9, 0xfffffffc, RZ, 0xc0, !PT ;  /* 0xfffffffc09097812 */ /* 0x000fe200078ec0ff */
[----:B------:R-:W-:Y:S01]  /*0430*/  FMUL R13, R11, UR4 ;  /* 0x000000040b0d7c20 */ /* 0x000fe20008400000 */
[----:B------:R-:W1:Y:S01]  /*0440*/  @!UP0 S2UR UR7, SR_CgaCtaId ;  /* 0x00000000000789c3 */ /* 0x000e620000008800 */
[----:B------:R-:W-:Y:S01]  /*0450*/  IMAD.IADD R11, R5, 0x1, -R10 ;  /* 0x00000001050b7824 */ /* 0x000fe200078e0a0a */
[----:B0-----:R-:W-:Y:S01]  /*0460*/  I2FP.F32.U32 R10, UR8 ;  /* 0x00000008000a7c45 */ /* 0x001fe20008201000 */
[----:B------:R-:W-:Y:S01]  /*0470*/  IMAD.IADD R8, R0, 0x1, -R9 ;  /* 0x0000000100087824 */ /* 0x000fe200078e0a09 */
[----:B------:R-:W-:Y:S01]  /*0480*/  ULDC UR4, c[0x0][0x150] ;  /* 0x0000540000047ab9 */ /* 0x000fe20000000800 */
[----:B------:R-:W0:Y:S01]  /*0490*/  F2I.U32.TRUNC.NTZ R13, R13 ;  /* 0x0000000d000d7305 */ /* 0x000e22000020f000 */
[----:B------:R-:W-:Y:S01]  /*04a0*/  SHF.R.S32.HI R0, RZ, 0x1f, R3 ;  /* 0x0000001fff007819 */ /* 0x000fe20000011403 */
[----:B------:R-:W-:Y:S01]  /*04b0*/  FMUL R10, R10, UR4 ;  /* 0x000000040a0a7c20 */ /* 0x000fe20008400000 */
[----:B------:R-:W5:Y:S01]  /*04c0*/  LDC R9, c[0x0][0x148] ;  /* 0x00005200ff097b82 */ /* 0x000f620000000800 */
[----:B------:R-:W-:Y:S01]  /*04d0*/  IMAD R8, R11, 0x4, R8 ;  /* 0x000000040b087824 */ /* 0x000fe200078e0208 */
[----:B------:R-:W-:Y:S01]  /*04e0*/  LEA.HI R0, R0, R3, RZ, 0x2 ;  /* 0x0000000300007211 */ /* 0x000fe200078f10ff */
[----:B------:R-:W-:Y:S01]  /*04f0*/  UMOV UR4, 0x20 ;  /* 0x0000002000047882 */ /* 0x000fe20000000000 */
[----:B------:R-:W-:Y:S01]  /*0500*/  @!UP0 UMOV UR6, 0x400 ;  /* 0x0000040000068882 */ /* 0x000fe20000000000 */
[----:B------:R-:W4:Y:S01]  /*0510*/  F2I.U32.TRUNC.NTZ R10, R10 ;  /* 0x0000000a000a7305 */ /* 0x000f22000020f000 */
[----:B------:R-:W-:Y:S01]  /*0520*/  LOP3.LUT R0, R0, 0xfffffffc, RZ, 0xc0, !PT ;  /* 0xfffffffc00007812 */ /* 0x000fe200078ec0ff */
[----:B------:R-:W-:Y:S01]  /*0530*/  IMAD.SHL.U32 R19, R8, 0x4, RZ ;  /* 0x0000000408137824 */ /* 0x000fe200078e00ff */
[----:B------:R-:W-:-:S04]  /*0540*/  @!UP0 UIADD3 UR4, -UR4, 0x100000, URZ ;  /* 0x0010000004048890 */ /* 0x000fc8000fffe13f */
[----:B------:R-:W-:Y:S02]  /*0550*/  @!UP0 USHF.L.U32 UR5, UR4, 0xb, URZ ;  /* 0x0000000b04058899 */ /* 0x000fe4000800063f */
[----:B------:R-:W-:Y:S01]  /*0560*/  @!UP0 USHF.L.U32 UR4, UR4, 0x1, URZ ;  /* 0x0000000104048899 */ /* 0x000fe2000800063f */
[----:B--2---:R-:W-:Y:S01]  /*0570*/  ISETP.EQ.U32.AND P3, PT, R14, 0x1, PT ;  /* 0x000000010e00780c */ /* 0x004fe20003f62070 */
[----:B------:R-:W-:Y:S01]  /*0580*/  IMAD.IADD R3, R3, 0x1, -R0 ;  /* 0x0000000103037824 */ /* 0x000fe200078e0a00 */
[----:B------:R-:W-:Y:S01]  /*0590*/  LOP3.LUT R19, R8, 0xc, R19, 0x78, !PT ;  /* 0x0000000c08137812 */ /* 0x000fe200078e7813 */
[----:B0-----:R-:W-:Y:S02]  /*05a0*/  IMAD.MOV R22, RZ, RZ, -R13 ;  /* 0x000000ffff167224 */ /* 0x001fe400078e0a0d */
[----:B------:R-:W-:Y:S01]  /*05b0*/  VIADD R8, R2, 0xffffffff ;  /* 0xffffffff02087836 */ /* 0x000fe20000000000 */
[----:B-1----:R-:W-:Y:S01]  /*05c0*/  @!UP0 ULEA UR6, UR7, UR6, 0x18 ;  /* 0x0000000607068291 */ /* 0x002fe2000f8ec03f */
[----:B------:R-:W-:Y:S01]  /*05d0*/  ISETP.NE.AND P1, PT, R3, 0x3, PT ;  /* 0x000000030300780c */ /* 0x000fe20003f25270 */
[----:B------:R-:W-:Y:S01]  /*05e0*/  VOTEU.ALL UP0, P0 ;  /* 0x00000000003f7886 */ /* 0x000fe20000000000 */
[----:B------:R-:W-:Y:S01]  /*05f0*/  ISETP.LT.U32.AND P0, PT, R19, 0x2, !P2 ;  /* 0x000000021300780c */ /* 0x000fe20005701070 */
[----:B----4-:R-:W-:Y:S01]  /*0600*/  IMAD.MOV R7, RZ, RZ, -R10 ;  /* 0x000000ffff077224 */ /* 0x010fe200078e0a0a */
[----:B------:R-:W-:-:S02]  /*0610*/  ISETP.EQ.OR P1, PT, R3, RZ, !P1 ;  /* 0x000000ff0300720c */ /* 0x000fc40004f22670 */
[----:B------:R-:W-:Y:S01]  /*0620*/  ISETP.GE.U32.AND P5, PT, R8, 0x2, PT ;  /* 0x000000020800780c */ /* 0x000fe20003fa6070 */
[----:B-----5:R-:W-:Y:S01]  /*0630*/  IMAD R0, R9, R22, R4 ;  /* 0x0000001609007224 */ /* 0x020fe200078e0204 */
[----:B------:R-:W-:Y:S01]  /*0640*/  ISETP.EQ.AND P1, PT, R2, RZ, P1 ;  /* 0x000000ff0200720c */ /* 0x000fe20000f22270 */
[----:B---3--:R-:W-:Y:S01]  /*0650*/  IMAD R7, R12, R7, UR8 ;  /* 0x000000080c077e24 */ /* 0x008fe2000f8e0207 */
[----:B------:R-:W-:Y:S01]  /*0660*/  ISETP.NE.AND P2, PT, R2, RZ, PT ;  /* 0x000000ff0200720c */ /* 0x000fe20003f45270 */
[----:B------:R-:W0:Y:S02]  /*0670*/  FENCE.VIEW.ASYNC.S ;  /* 0x00000000000073c6 */ /* 0x000e240000000000 */
[----:B0-----:R0:W1:Y:S01]  /*0680*/  @!UP0 SYNCS.EXCH.64 URZ, [UR6+0x30], UR4 ;  /* 0x00003004063f85b2 */ /* 0x0010620008000100 */
[----:B------:R-:W-:Y:S02]  /*0690*/  ISETP.NE.AND P4, PT, R0, R19, PT ;  /* 0x000000130000720c */ /* 0x000fe40003f85270 */
[----:B------:R-:W-:-:S02]  /*06a0*/  SEL R18, RZ, 0x1, !P1 ;  /* 0x00000001ff127807 */ /* 0x000fc40004800000 */
[----:B------:R-:W-:Y:S02]  /*06b0*/  ISETP.EQ.OR P4, PT, R7, RZ, !P4 ;  /* 0x000000ff0700720c */ /* 0x000fe40006782670 */
[----:B------:R-:W-:Y:S02]  /*06c0*/  LOP3.LUT R0, R94, 0x7f, RZ, 0xc0, !PT ;  /* 0x0000007f5e007812 */ /* 0x000fe400078ec0ff */
[----:B------:R-:W-:Y:S02]  /*06d0*/  PLOP3.LUT P0, PT, P0, P4, PT, 0x80, 0x0 ;  /* 0x000000000000781c */ /* 0x000fe40000709070 */
[----:B------:R-:W-:Y:S02]  /*06e0*/  SEL R18, R18, 0x2, P5 ;  /* 0x0000000212127807 */ /* 0x000fe40002800000 */
[----:B------:R-:W-:Y:S01]  /*06f0*/  P2R R102, PR, RZ, 0x1 ;  /* 0x00000001ff667803 */ /* 0x000fe20000000000 */
[----:B------:R0:W2:Y:S01]  /*0700*/  @!UP1 SYNCS.EXCH.64 URZ, [UR6+0x38], UR4 ;  /* 0x00003804063f95b2 */ /* 0x0000a20008000100 */
[----:B------:R-:W-:Y:S01]  /*0710*/  NOP ;  /* 0x0000000000007918 */ /* 0x000fe20000000000 */
[----:B------:R-:W-:Y:S06]  /*0720*/  @!P3 BRA `(.L_x_3) ;  /* 0x000000000008b947 */ /* 0x000fec0003800000 */
[----:B-12---:R-:W-:Y:S01]  /*0730*/  UCGABAR_ARV ;  /* 0x00000000000079c7 */ /* 0x006fe20008000000 */
[----:B------:R-:W-:Y:S05]  /*0740*/  BRA `(.L_x_4) ;  /* 0x0000000000047947 */ /* 0x000fea0003800000 */
.L_x_3:
[----:B-12---:R-:W-:Y:S01]  /*0750*/  NOP ;  /* 0x0000000000007918 */ /* 0x006fe20000000000 */
.L_x_4:
[----:B------:R-:W1:Y:S01]  /*0760*/  LDC R2, c[0x0][0x65c] ;  /* 0x00019700ff027b82 */ /* 0x000e620000000800 */
[----:B------:R-:W-:Y:S02]  /*0770*/  IMAD.U32 R10, RZ, RZ, UR8 ;  /* 0x00000008ff0a7e24 */ /* 0x000fe4000f8e00ff */
[----:B------:R-:W-:Y:S01]  /*0780*/  IMAD.MOV.U32 R11, RZ, RZ, RZ ;  /* 0x000000ffff0b7224 */ /* 0x000fe200078e00ff */
[----:B-1----:R-:W-:-:S04]  /*0790*/  ISETP.NE.AND P1, PT, R2, 0x1, PT ;  /* 0x000000010200780c */ /* 0x002fc80003f25270 */
[----:B------:R-:W-:-:S09]  /*07a0*/  P2R R5, PR, RZ, 0x2 ;  /* 0x00000002ff057803 */ /* 0x000fd20000000000 */
[----:B------:R-:W1:Y:S01]  /*07b0*/  @P1 LDC R17, c[0x0][0x10] ;  /* 0x00000400ff111b82 */ /* 0x000e620000000800 */
[----:B------:R-:W-:Y:S02]  /*07c0*/  @P1 IMAD.MOV.U32 R5, RZ, RZ, RZ ;  /* 0x000000ffff051224 */ /* 0x000fe400078e00ff */
[----:B------:R-:W-:-:S05]  /*07d0*/  @P1 IMAD.MOV.U32 R15, RZ, RZ, RZ ;  /* 0x000000ffff0f1224 */ /* 0x000fca00078e00ff */
[----:B------:R-:W2:Y:S01]  /*07e0*/  @!P1 LDC R13, c[0x0][0xc] ;  /* 0x00000300ff0d9b82 */ /* 0x000ea20000000800 */
[----:B0-----:R-:W-:Y:S01]  /*07f0*/  ULDC UR4, c[0x0][0xc] ;  /* 0x0000030000047ab9 */ /* 0x001fe20000000800 */
[----:B------:R-:W-:Y:S01]  /*0800*/  ULDC UR5, c[0x0][0x10] ;  /* 0x0000040000057ab9 */ /* 0x000fe20000000800 */
[----:B------:R-:W-:Y:S01]  /*0810*/  ULDC UR6, c[0x0][0x14] ;  /* 0x0000050000067ab9 */ /* 0x000fe20000000800 */
[----:B------:R-:W-:-:S04]  /*0820*/  UIMAD.WIDE.U32 UR4, UR4, UR5, URZ ;  /* 0x00000005040472a5 */ /* 0x000fc8000f8e003f */
[----:B------:R-:W-:Y:S02]  /*0830*/  UIMAD.WIDE.U32 UR36, UR4, UR6, URZ ;  /* 0x00000006042472a5 */ /* 0x000fe4000f8e003f */
[----:B------:R-:W-:-:S04]  /*0840*/  UIMAD UR42, UR5, UR6, URZ ;  /* 0x00000006052a72a4 */ /* 0x000fc8000f8e023f */
[----:B------:R-:W-:Y:S01]  /*0850*/  UIADD3 UR42, UR37, UR42, URZ ;  /* 0x0000002a252a7290 */ /* 0x000fe2000fffe03f */
[----:B-1----:R-:W-:-:S04]  /*0860*/  @P1 IMAD.WIDE.U32 R16, R17, UR8, R4 ;  /* 0x0000000811101c25 */ /* 0x002fc8000f8e0004 */
[----:B------:R-:W-:Y:S02]  /*0870*/  @P1 IMAD.IADD R17, R17, 0x1, R15 ;  /* 0x0000000111111824 */ /* 0x000fe400078e020f */
[----:B--2---:R-:W-:-:S04]  /*0880*/  @!P1 IMAD.WIDE.U32 R10, R4, R13, R10 ;  /* 0x0000000d040a9225 */ /* 0x004fc800078e000a */
[----:B------:R-:W-:Y:S02]  /*0890*/  @!P1 IMAD.MOV.U32 R16, RZ, RZ, R10 ;  /* 0x000000ffff109224 */ /* 0x000fe400078e000a */
[----:B------:R-:W-:Y:S01]  /*08a0*/  @!P1 IMAD.MOV.U32 R17, RZ, RZ, R11 ;  /* 0x000000ffff119224 */ /* 0x000fe200078e000b */
[----:B------:R-:W-:Y:S06]  /*08b0*/  @!P3 BRA `(.L_x_5) ;  /* 0x00000000000cb947 */ /* 0x000fec0003800000 */
[----:B------:R-:W-:Y:S01]  /*08c0*/  UCGABAR_WAIT ;  /* 0x0000000000007dc7 */ /* 0x000fe20008000000 */
[----:B------:R-:W-:Y:S01]  /*08d0*/  CCTL.IVALL ;  /* 0x00000000ff00798f */ /* 0x000fe20002000000 */
[----:B------:R-:W-:Y:S05]  /*08e0*/  BRA `(.L_x_6) ;  /* 0x0000000000047947 */ /* 0x000fea0003800000 */
.L_x_5:
[----:B------:R-:W-:Y:S06]  /*08f0*/  BAR.SYNC.DEFER_BLOCKING 0x0 ;  /* 0x0000000000007b1d */ /* 0x000fec0000010000 */
.L_x_6:
[----:B------:R-:W-:Y:S05]  /*0900*/  @!P2 BRA `(.L_x_7) ;  /* 0x0000005c0080a947 */ /* 0x000fea0003800000 */
[----:B------:R-:W-:-:S13]  /*0910*/  ISETP.GT.U32.AND P0, PT, R8, 0x1, PT ;  /* 0x000000010800780c */ /* 0x000fda0003f04070 */
[----:B------:R-:W-:Y:S05]  /*0920*/  @P0 EXIT ;  /* 0x000000000000094d */ /* 0x000fea0003800000 */
[----:B------:R-:W-:Y:S01]  /*0930*/  ULDC.64 UR4, c[0x0][0x650] ;  /* 0x0001940000047ab9 */ /* 0x000fe20000000a00 */
[----:B------:R-:W-:Y:S01]  /*0940*/  PRMT R3, RZ, 0x7610, R3 ;  /* 0x00007610ff037816 */ /* 0x000fe20000000003 */
[----:B------:R-:W-:Y:S01]  /*0950*/  IMAD.MOV.U32 R101, RZ, RZ, -0x1 ;  /* 0xffffffffff657424 */ /* 0x000fe200078e00ff */
[----:B------:R-:W-:Y:S01]  /*0960*/  ISETP.GE.U32.AND P0, PT, R16, UR4, PT ;  /* 0x0000000410007c0c */ /* 0x000fe2000bf06070 */
[----:B------:R-:W-:Y:S02]  /*0970*/  IMAD.MOV.U32 R100, RZ, RZ, -0x1 ;  /* 0xffffffffff647424 */ /* 0x000fe400078e00ff */
[----:B------:R-:W-:Y:S01]  /*0980*/  IMAD.MOV.U32 R99, RZ, RZ, -0x1 ;  /* 0xffffffffff637424 */ /* 0x000fe200078e00ff */
[----:B------:R-:W-:-:S13]  /*0990*/  ISETP.GE.U32.AND.EX P0, PT, R17, UR5, PT, P0 ;  /* 0x0000000511007c0c */ /* 0x000fda000bf06100 */
[----:B------:R-:W-:Y:S05]  /*09a0*/  @P0 BRA `(.L_x_8) ;  /* 0x0000000400280947 */ /* 0x000fea0003800000 */
[----:B------:R-:W0:Y:S01]  /*09b0*/  LDC.64 R24, c[0x0][0x628] ;  /* 0x00018a00ff187b82 */ /* 0x000e220000000a00 */
[----:B------:R-:W-:Y:S02]  /*09c0*/  IMAD.MOV.U32 R10, RZ, RZ, R16 ;  /* 0x000000ffff0a7224 */ /* 0x000fe400078e0010 */
[----:B------:R-:W-:-:S05]  /*09d0*/  IMAD.MOV.U32 R11, RZ, RZ, R17 ;  /* 0x000000ffff0b7224 */ /* 0x000fca00078e0011 */
[----:B------:R-:W1:Y:S08]  /*09e0*/  LDC R8, c[0x0][0x630] ;  /* 0x00018c00ff087b82 */ /* 0x000e700000000800 */
[----:B------:R-:W2:Y:S01]  /*09f0*/  LDC.64 R26, c[0x0][0x620] ;  /* 0x00018800ff1a7b82 */ /* 0x000ea20000000a00 */
[----:B0-----:R-:W-:-:S04]  /*0a00*/  ISETP.NE.U32.AND P0, PT, R24, RZ, PT ;  /* 0x000000ff1800720c */ /* 0x001fc80003f05070 */
[----:B------:R-:W-:-:S13]  /*0a10*/  ISETP.NE.AND.EX P0, PT, R25, RZ, PT, P0 ;  /* 0x000000ff1900720c */ /* 0x000fda0003f05300 */
[----:B-12---:R-:W-:Y:S05]  /*0a20*/  @!P0 BRA `(.L_x_9) ;  /* 0x0000000000288947 */ /* 0x006fea0003800000 */
[----:B------:R-:W0:Y:S02]  /*0a30*/  LDC R3, c[0x0][0x634] ;  /* 0x00018d00ff037b82 */ /* 0x000e240000000800 */
[----:B0-----:R-:W-:-:S05]  /*0a40*/  IADD3 R3, P0, R16, R3, RZ ;  /* 0x0000000310037210 */ /* 0x001fca0007f1e0ff */
[----:B------:R-:W-:-:S04]  /*0a50*/  IMAD.X R21, RZ, RZ, R17, P0 ;  /* 0x000000ffff157224 */ /* 0x000fc800000e0611 */
[----:B------:R-:W-:-:S04]  /*0a60*/  IMAD.WIDE.U32 R10, R21, R24, RZ ;  /* 0x00000018150a7225 */ /* 0x000fc800078e00ff */
[----:B------:R-:W-:-:S04]  /*0a70*/  IMAD.WIDE.U32 R12, P0, R3, R25, R10 ;  /* 0x00000019030c7225 */ /* 0x000fc8000780000a */
[----:B------:R-:W-:-:S04]  /*0a80*/  IMAD.WIDE.U32 R10, R3, R24, RZ ;  /* 0x00000018030a7225 */ /* 0x000fc800078e00ff */
[----:B------:R-:W-:Y:S01]  /*0a90*/  IMAD.X R15, RZ, RZ, RZ, P0 ;  /* 0x000000ffff0f7224 */ /* 0x000fe200000e06ff */
[----:B------:R-:W-:Y:S01]  /*0aa0*/  IADD3 RZ, P0, R11, R12, RZ ;  /* 0x0000000c0bff7210 */ /* 0x000fe20007f1e0ff */
[----:B------:R-:W-:-:S04]  /*0ab0*/  IMAD.MOV.U32 R14, RZ, RZ, R13 ;  /* 0x000000ffff0e7224 */ /* 0x000fc800078e000d */
[----:B------:R-:W-:-:S08]  /*0ac0*/  IMAD.WIDE.U32.X R10, R21, R25, R14, P0 ;  /* 0x00000019150a7225 */ /* 0x000fd000000e040e */
.L_x_9:
[----:B------:R-:W0:Y:S01]  /*0ad0*/  LDC.64 R30, c[0x0][0x640] ;  /* 0x00019000ff1e7b82 */ /* 0x000e220000000a00 */
[--C-:B------:R-:W-:Y:S01]  /*0ae0*/  SHF.R.U64 R99, R10, R8, R11.reuse ;  /* 0x000000080a637219 */ /* 0x100fe2000000120b */
[----:B------:R-:W-:Y:S01]  /*0af0*/  IMAD R22, R9, R22, R4 ;  /* 0x0000001609167224 */ /* 0x000fe200078e0204 */
[----:B------:R-:W-:Y:S01]  /*0b00*/  SHF.R.U32.HI R3, RZ, R8, R11 ;  /* 0x00000008ff037219 */ /* 0x000fe2000001160b */
[----:B------:R-:W-:Y:S01]  /*0b10*/  IMAD.MOV.U32 R23, RZ, RZ, 0x1 ;  /* 0x00000001ff177424 */ /* 0x000fe200078e00ff */
[----:B------:R-:W-:-:S03]  /*0b20*/  IADD3 R5, P0, RZ, -R99, RZ ;  /* 0x80000063ff057210 */ /* 0x000fc60007f1e0ff */
[----:B------:R-:W1:Y:S02]  /*0b30*/  LDC R12, c[0x0][0x618] ;  /* 0x00018600ff0c7b82 */ /* 0x000e640000000800 */
[----:B------:R-:W-:Y:S02]  /*0b40*/  IMAD.X R3, RZ, RZ, ~R3, P0 ;  /* 0x000000ffff037224 */ /* 0x000fe400000e0e03 */
[----:B------:R-:W-:-:S04]  /*0b50*/  IMAD.WIDE.U32 R10, R5, R26, R16 ;  /* 0x0000001a050a7225 */ /* 0x000fc800078e0010 */
[----:B------:R-:W2:Y:S01]  /*0b60*/  LDC R20, c[0x0][0x608] ;  /* 0x00018200ff147b82 */ /* 0x000ea20000000800 */
[----:B------:R-:W-:Y:S02]  /*0b70*/  IMAD R8, R3, R26, RZ ;  /* 0x0000001a03087224 */ /* 0x000fe400078e02ff */
[----:B------:R-:W-:Y:S02]  /*0b80*/  IMAD.MOV.U32 R3, RZ, RZ, -0x1 ;  /* 0xffffffffff037424 */ /* 0x000fe400078e00ff */
[----:B------:R-:W-:-:S03]  /*0b90*/  IMAD R5, R5, R27, R8 ;  /* 0x0000001b05057224 */ /* 0x000fc600078e0208 */
[----:B------:R-:W3:Y:S01]  /*0ba0*/  LDC R28, c[0x0][0x658] ;  /* 0x00019600ff1c7b82 */ /* 0x000ee20000000800 */
[----:B------:R-:W-:Y:S01]  /*0bb0*/  IMAD.IADD R5, R11, 0x1, R5 ;  /* 0x000000010b057824 */ /* 0x000fe200078e0205 */
[----:B0-----:R-:W-:-:S04]  /*0bc0*/  ISETP.NE.U32.AND P0, PT, R30, RZ, PT ;  /* 0x000000ff1e00720c */ /* 0x001fc80003f05070 */
[----:B------:R-:W-:Y:S02]  /*0bd0*/  ISETP.NE.AND.EX P0, PT, R31, RZ, PT, P0 ;  /* 0x000000ff1f00720c */ /* 0x000fe40003f05300 */
[----:B------:R-:W0:Y:S01]  /*0be0*/  LDC R24, c[0x0][0x600] ;  /* 0x00018000ff187b82 */ /* 0x000e220000000800 */
[-CC-:B-1----:R-:W-:Y:S02]  /*0bf0*/  SHF.R.U64 R14, R10, R12.reuse, R5.reuse ;  /* 0x0000000c0a0e7219 */ /* 0x182fe40000001205 */
[----:B------:R-:W-:-:S05]  /*0c00*/  SHF.R.U32.HI R5, RZ, R12, R5 ;  /* 0x0000000cff057219 */ /* 0x000fca0000011605 */
[----:B------:R-:W1:Y:S01]  /*0c10*/  LDC R15, c[0x0][0x648] ;  /* 0x00019200ff0f7b82 */ /* 0x000e620000000800 */
[-CC-:B--2---:R-:W-:Y:S02]  /*0c20*/  SHF.R.U64 R27, R14, R20.reuse, R5.reuse ;  /* 0x000000140e1b7219 */ /* 0x184fe40000001205 */
[----:B------:R-:W-:-:S05]  /*0c30*/  SHF.R.U32.HI R5, RZ, R20, R5 ;  /* 0x00000014ff057219 */ /* 0x000fca0000011605 */
[----:B------:R-:W2:Y:S01]  /*0c40*/  LDC R21, c[0x0][0x638] ;  /* 0x00018e00ff157b82 */ /* 0x000ea20000000800 */
[-CC-:B---3--:R-:W-:Y:S02]  /*0c50*/  SHF.R.U64 R20, R27, R28.reuse, R5.reuse ;  /* 0x0000001c1b147219 */ /* 0x188fe40000001205 */
[-C--:B------:R-:W-:Y:S02]  /*0c60*/  SHF.L.U32 R3, R3, R28.reuse, RZ ;  /* 0x0000001c03037219 */ /* 0x080fe400000006ff */
[----:B------:R-:W-:Y:S01]  /*0c70*/  SHF.R.U32.HI R5, RZ, R28, R5 ;  /* 0x0000001cff057219 */ /* 0x000fe20000011605 */
[----:B------:R-:W-:Y:S01]  /*0c80*/  IMAD.MOV.U32 R4, RZ, RZ, R20 ;  /* 0x000000ffff047224 */ /* 0x000fe200078e0014 */
[----:B------:R-:W-:Y:S01]  /*0c90*/  LOP3.LUT R12, RZ, R3, RZ, 0x33, !PT ;  /* 0x00000003ff0c7212 */ /* 0x000fe200078e33ff */
[----:B------:R-:W3:Y:S01]  /*0ca0*/  LDC R25, c[0x0][0x610] ;  /* 0x00018400ff197b82 */ /* 0x000ee20000000800 */
[----:B------:R-:W-:Y:S05]  /*0cb0*/  @!P0 BRA `(.L_x_10) ;  /* 0x0000000000288947 */ /* 0x000fea0003800000 */
[----:B------:R-:W4:Y:S02]  /*0cc0*/  LDC R3, c[0x0][0x64c] ;  /* 0x00019300ff037b82 */ /* 0x000f240000000800 */
[----:B----4-:R-:W-:-:S05]  /*0cd0*/  IADD3 R3, P0, R20, R3, RZ ;  /* 0x0000000314037210 */ /* 0x010fca0007f1e0ff */
        /* <DEDUP_REMOVED lines=8> */
.L_x_10:
[----:B-1----:R-:W-:Y:S01]  /*0d60*/  SHF.R.U64 R4, R4, R15, R5 ;  /* 0x0000000f04047219 */ /* 0x002fe20000001205 */
[----:B0-----:R-:W-:Y:S01]  /*0d70*/  VIADD R5, R24, 0xffffffff ;  /* 0xffffffff18057836 */ /* 0x001fe20000000000 */
[----:B------:R-:W-:Y:S02]  /*0d80*/  SHF.L.U32 R3, R23, R28, RZ ;  /* 0x0000001c17037219 */ /* 0x000fe400000006ff */
[----:B------:R-:W-:Y:S01]  /*0d90*/  LOP3.LUT R12, R27, R12, RZ, 0xc0, !PT ;  /* 0x0000000c1b0c7212 */ /* 0x000fe200078ec0ff */
[----:B------:R-:W-:Y:S01]  /*0da0*/  IMAD.MOV R8, RZ, RZ, -R4 ;  /* 0x000000ffff087224 */ /* 0x000fe200078e0a04 */
[----:B------:R-:W-:-:S03]  /*0db0*/  SEL R7, R7, R22, !P1 ;  /* 0x0000001607077207 */ /* 0x000fc60004800000 */
[----:B------:R-:W-:Y:S01]  /*0dc0*/  IMAD R12, R3, R4, R12 ;  /* 0x00000004030c7224 */ /* 0x000fe200078e020c */
[----:B------:R-:W-:Y:S01]  /*0dd0*/  LOP3.LUT R4, R14, R5, RZ, 0xc0, !PT ;  /* 0x000000050e047212 */ /* 0x000fe200078ec0ff */
[----:B--2---:R-:W-:Y:S02]  /*0de0*/  IMAD R3, R8, R21, R20 ;  /* 0x0000001508037224 */ /* 0x004fe400078e0214 */
[----:B---3--:R-:W-:Y:S02]  /*0df0*/  IMAD R7, R12, R25, R7 ;  /* 0x000000190c077224 */ /* 0x008fe400078e0207 */
[----:B------:R-:W-:Y:S02]  /*0e00*/  IMAD.MOV.U32 R5, RZ, RZ, 0x1 ;  /* 0x00000001ff057424 */ /* 0x000fe400078e00ff */
[----:B------:R-:W-:-:S03]  /*0e10*/  IMAD R4, R3, R24, R4 ;  /* 0x0000001803047224 */ /* 0x000fc600078e0204 */
[----:B------:R-:W-:Y:S02]  /*0e20*/  PRMT R3, R5, 0x7610, R3 ;  /* 0x0000761005037816 */ /* 0x000fe40000000003 */
[----:B------:R-:W-:Y:S02]  /*0e30*/  SEL R100, R4, R7, !P1 ;  /* 0x0000000704647207 */ /* 0x000fe40004800000 */
[----:B------:R-:W-:-:S07]  /*0e40*/  SEL R101, R7, R4, !P1 ;  /* 0x0000000407657207 */ /* 0x000fce0004800000 */
.L_x_8:
[----:B------:R-:W-:-:S08]  /*0e50*/  NOP ;  /* 0x0000000000007918 */ /* 0x000fd00000000000 */
[----:B------:R-:W0:Y:S02]  /*0e60*/  USETMAXREG.TRY_ALLOC.CTAPOOL UP0, 0xe8 ;  /* 0x000000e8000079c8 */ /* 0x000e240008000600 */
[----:B0-----:R-:W-:-:S13]  /*0e70*/  PLOP3.LUT P0, PT, PT, PT, UP0, 0x80, 0x0 ;  /* 0x000000000000781c */ /* 0x001fda0003f0f008 */
[----:B------:R-:W-:Y:S05]  /*0e80*/  @!P0 BRA `(.L_x_8) ;  /* 0xfffffffc00f08947 */ /* 0x000fea000383ffff */
[----:B------:R-:W-:Y:S01]  /*0e90*/  ULDC.64 UR4, c[0x0][0x598] ;  /* 0x0001660000047ab9 */ /* 0x000fe20000000a00 */
[----:B------:R-:W-:Y:S01]  /*0ea0*/  ULDC.64 UR38, c[0x0][0x208] ;  /* 0x0000820000267ab9 */ /* 0x000fe20000000a00 */
[----:B------:R-:W-:-:S04]  /*0eb0*/  ISETP.NE.U32.AND P0, PT, RZ, UR4, PT ;  /* 0x00000004ff007c0c */ /* 0x000fc8000bf05070 */
[----:B------:R-:W-:-:S13]  /*0ec0*/  ISETP.NE.AND.EX P0, PT, RZ, UR5, PT, P0 ;  /* 0x00000005ff007c0c */ /* 0x000fda000bf05300 */
[----:B------:R-:W-:Y:S05]  /*0ed0*/  @!P0 BRA `(.L_x_11) ;  /* 0x00000000001c8947 */ /* 0x000fea0003800000 */
[----:B------:R-:W0:Y:S02]  /*0ee0*/  LDC.64 R4, c[0x0][0x598] ;  /* 0x00016600ff047b82 */ /* 0x000e240000000a00 */
[----:B0-----:R-:W2:Y:S02]  /*0ef0*/  LDG.E.64 R4, desc[UR38][R4.64] ;  /* 0x0000002604047981 */ /* 0x001ea4000c1e1b00 */
[----:B--2---:R-:W-:-:S04]  /*0f00*/  ISETP.NE.U32.AND P0, PT, R4, RZ, PT ;  /* 0x000000ff0400720c */ /* 0x004fc80003f05070 */
[----:B------:R-:W-:-:S13]  /*0f10*/  ISETP.NE.AND.EX P0, PT, R5, RZ, PT, P0 ;  /* 0x000000ff0500720c */ /* 0x000fda0003f05300 */
[----:B------:R-:W-:Y:S05]  /*0f20*/  @!P0 BRA `(.L_x_11) ;  /* 0x0000000000088947 */ /* 0x000fea0003800000 */
[----:B------:R0:W5:Y:S01]  /*0f30*/  LD.E R88, desc[UR38][R4.64] ;  /* 0x0000002604587980 */ /* 0x000162000c101900 */
[----:B------:R-:W-:Y:S05]  /*0f40*/  BRA `(.L_x_12) ;  /* 0x0000000000247947 */ /* 0x000fea0003800000 */
.L_x_11:
[----:B------:R-:W-:Y:S02]  /*0f50*/  ULDC.64 UR4, c[0x0][0x588] ;  /* 0x0001620000047ab9 */ /* 0x000fe40000000a00 */
[----:B------:R-:W-:-:S04]  /*0f60*/  ISETP.NE.U32.AND P0, PT, RZ, UR4, PT ;  /* 0x00000004ff007c0c */ /* 0x000fc8000bf05070 */
[----:B------:R-:W-:-:S13]  /*0f70*/  ISETP.NE.AND.EX P0, PT, RZ, UR5, PT, P0 ;  /* 0x00000005ff007c0c */ /* 0x000fda000bf05300 */
[----:B------:R-:W-:Y:S05]  /*0f80*/  @!P0 BRA `(.L_x_13) ;  /* 0x00000000000c8947 */ /* 0x000fea0003800000 */
[----:B------:R-:W0:Y:S02]  /*0f90*/  LDC.64 R88, c[0x0][0x588] ;  /* 0x00016200ff587b82 */ /* 0x000e240000000a00 */
[----:B0-----:R1:W5:Y:S01]  /*0fa0*/  LDG.E R88, desc[UR38][R88.64] ;  /* 0x0000002658587981 */ /* 0x001362000c1e1900 */
[----:B------:R-:W-:Y:S05]  /*0fb0*/  BRA `(.L_x_12) ;  /* 0x0000000000087947 */ /* 0x000fea0003800000 */
.L_x_13:
[----:B------:R-:W-:Y:S02]  /*0fc0*/  ULDC UR4, c[0x0][0x580] ;  /* 0x0001600000047ab9 */ /* 0x000fe40000000800 */
[----:B------:R-:W-:-:S07]  /*0fd0*/  IMAD.U32 R88, RZ, RZ, UR4 ;  /* 0x00000004ff587e24 */ /* 0x000fce000f8e00ff */
.L_x_12:
[----:B------:R-:W-:Y:S02]  /*0fe0*/  ULDC.64 UR4, c[0x0][0x5a0] ;  /* 0x0001680000047ab9 */ /* 0x000fe40000000a00 */
[----:B------:R-:W-:-:S04]  /*0ff0*/  ISETP.NE.U32.AND P0, PT, RZ, UR4, PT ;  /* 0x00000004ff007c0c */ /* 0x000fc8000bf05070 */
[----:B------:R-:W-:-:S13]  /*1000*/  ISETP.NE.AND.EX P0, PT, RZ, UR5, PT, P0 ;  /* 0x00000005ff007c0c */ /* 0x000fda000bf05300 */
[----:B------:R-:W-:Y:S05]  /*1010*/  @!P0 BRA `(.L_x_14) ;  /* 0x00000000001c8947 */ /* 0x000fea0003800000 */
[----:B0-----:R-:W0:Y:S02]  /*1020*/  LDC.64 R4, c[0x0][0x5a0] ;  /* 0x00016800ff047b82 */ /* 0x001e240000000a00 */
[----:B0-----:R-:W2:Y:S02]  /*1030*/  LDG.E.64 R4, desc[UR38][R4.64] ;  /* 0x0000002604047981 */ /* 0x001ea4000c1e1b00 */
[----:B--2---:R-:W-:-:S04]  /*1040*/  ISETP.NE.U32.AND P0, PT, R4, RZ, PT ;  /* 0x000000ff0400720c */ /* 0x004fc80003f05070 */
[----:B------:R-:W-:-:S13]  /*1050*/  ISETP.NE.AND.EX P0, PT, R5, RZ, PT, P0 ;  /* 0x000000ff0500720c */ /* 0x000fda0003f05300 */
[----:B------:R-:W-:Y:S05]  /*1060*/  @!P0 BRA `(.L_x_14) ;  /* 0x0000000000088947 */ /* 0x000fea0003800000 */
[----:B-1----:R0:W5:Y:S01]  /*1070*/  LD.E R89, desc[UR38][R4.64] ;  /* 0x0000002604597980 */ /* 0x002162000c101900 */
[----:B------:R-:W-:Y:S05]  /*1080*/  BRA `(.L_x_15) ;  /* 0x0000000000247947 */ /* 0x000fea0003800000 */
.L_x_14:
[----:B------:R-:W-:Y:S02]  /*1090*/  ULDC.64 UR4, c[0x0][0x590] ;  /* 0x0001640000047ab9 */ /* 0x000fe40000000a00 */
[----:B------:R-:W-:-:S04]  /*10a0*/  ISETP.NE.U32.AND P0, PT, RZ, UR4, PT ;  /* 0x00000004ff007c0c */ /* 0x000fc8000bf05070 */
[----:B------:R-:W-:-:S13]  /*10b0*/  ISETP.NE.AND.EX P0, PT, RZ, UR5, PT, P0 ;  /* 0x00000005ff007c0c */ /* 0x000fda000bf05300 */
[----:B------:R-:W-:Y:S05]  /*10c0*/  @!P0 BRA `(.L_x_16) ;  /* 0x00000000000c8947 */ /* 0x000fea0003800000 */
[----:B0-----:R-:W1:Y:S02]  /*10d0*/  LDC.64 R4, c[0x0][0x590] ;  /* 0x00016400ff047b82 */ /* 0x001e640000000a00 */
[----:B-1----:R1:W5:Y:S01]  /*10e0*/  LDG.E R89, desc[UR38][R4.64] ;  /* 0x0000002604597981 */ /* 0x002362000c1e1900 */
[----:B------:R-:W-:Y:S05]  /*10f0*/  BRA `(.L_x_15) ;  /* 0x0000000000087947 */ /* 0x000fea0003800000 */
.L_x_16:
[----:B------:R-:W-:Y:S02]  /*1100*/  ULDC UR4, c[0x0][0x584] ;  /* 0x0001610000047ab9 */ /* 0x000fe40000000800 */
[----:B-1----:R-:W-:-:S07]  /*1110*/  IMAD.U32 R89, RZ, RZ, UR4 ;  /* 0x00000004ff597e24 */ /* 0x002fce000f8e00ff */
.L_x_15:
[----:B------:R-:W-:-:S13]  /*1120*/  LOP3.LUT P0, RZ, R3, 0xff, RZ, 0xc0, !PT ;  /* 0x000000ff03ff7812 */ /* 0x000fda000780c0ff */
[----:B------:R-:W-:Y:S05]  /*1130*/  @!P0 EXIT ;  /* 0x000000000000894d */ /* 0x000fea0003800000 */
[----:B------:R-:W2:Y:S01]  /*1140*/  LDC R92, c[0x0][0x658] ;  /* 0x00019600ff5c7b82 */ /* 0x000ea20000000800 */
[----:B------:R-:W-:Y:S01]  /*1150*/  ULDC.64 UR6, c[0x0][0x288] ;  /* 0x0000a20000067ab9 */ /* 0x000fe20000000a00 */
[----:B------:R-:W-:Y:S01]  /*1160*/  LOP3.LUT R6, R6, 0x1, RZ, 0xc0, !PT ;  /* 0x0000000106067812 */ /* 0x000fe200078ec0ff */
[----:B------:R-:W-:Y:S01]  /*1170*/  UIADD3 UR4, UR7, 0x3f, URZ ;  /* 0x0000003f07047890 */ /* 0x000fe2000fffe03f */
[----:B------:R-:W-:Y:S01]  /*1180*/  SHF.R.U32.HI R3, RZ, 0x2, R94 ;  /* 0x00000002ff037819 */ /* 0x000fe2000001165e */
[----:B01----:R-:W-:Y:S01]  /*1190*/  IMAD.MOV.U32 R5, RZ, RZ, -0x1 ;  /* 0xffffffffff057424 */ /* 0x003fe200078e00ff */
[----:B------:R-:W-:Y:S01]  /*11a0*/  SHF.R.U32.HI R0, RZ, 0x1, R0 ;  /* 0x00000001ff007819 */ /* 0x000fe20000011600 */
[----:B------:R-:W-:Y:S01]  /*11b0*/  USHF.R.S32.HI UR5, URZ, 0x1f, UR4 ;  /* 0x0000001f3f057899 */ /* 0x000fe20008011404 */
[----:B------:R-:W0:Y:S01]  /*11c0*/  LDC.64 R90, c[0x0][0x5c8] ;  /* 0x00017200ff5a7b82 */ /* 0x000e220000000a00 */
[----:B------:R-:W-:Y:S01]  /*11d0*/  IMAD.SHL.U32 R22, R6, 0x40, RZ ;  /* 0x0000004006167824 */ /* 0x000fe200078e00ff */
[----:B------:R-:W-:Y:S01]  /*11e0*/  LOP3.LUT R3, R3, 0x7, RZ, 0xc0, !PT ;  /* 0x0000000703037812 */ /* 0x000fe200078ec0ff */
[----:B------:R-:W-:Y:S01]  /*11f0*/  ULEA.HI UR5, UR5, UR4, URZ, 0x6 ;  /* 0x0000000405057291 */ /* 0x000fe2000f8f303f */
[----:B------:R-:W-:Y:S01]  /*1200*/  LOP3.LUT R0, R0, 0x30, RZ, 0xc0, !PT ;  /* 0x0000003000007812 */ /* 0x000fe200078ec0ff */
[----:B------:R-:W-:Y:S01]  /*1210*/  IMAD.MOV.U32 R7, RZ, RZ, 0x1 ;  /* 0x00000001ff077424 */ /* 0x000fe200078e00ff */
[--C-:B------:R-:W-:Y:S01]  /*1220*/  LOP3.LUT R22, R22, 0x40, R3.reuse, 0xe2, !PT ;  /* 0x0000004016167812 */ /* 0x100fe200078ee203 */
[----:B------:R-:W-:Y:S01]  /*1230*/  USHF.R.S32.HI UR43, URZ, 0x6, UR5 ;  /* 0x000000063f2b7899 */ /* 0x000fe20008011405 */
[----:B------:R-:W1:Y:S01]  /*1240*/  LDC R96, c[0x0][0x600] ;  /* 0x00018000ff607b82 */ /* 0x000e620000000800 */
[----:B------:R-:W-:Y:S01]  /*1250*/  IADD3 R3, RZ, -R0, -R3 ;  /* 0x80000000ff037210 */ /* 0x000fe20007ffe803 */
[----:B------:R-:W-:Y:S01]  /*1260*/  IMAD.U32 R4, RZ, RZ, UR6 ;  /* 0x00000006ff047e24 */ /* 0x000fe2000f8e00ff */
[C---:B------:R-:W-:Y:S01]  /*1270*/  LOP3.LUT R93, R94.reuse, 0x3, RZ, 0xc0, !PT ;  /* 0x000000035e5d7812 */ /* 0x040fe200078ec0ff */
[----:B------:R-:W-:Y:S01]  /*1280*/  UISETP.LT.AND UP0, UPT, UR43, 0x1, UPT ;  /* 0x000000012b00788c */ /* 0x000fe2000bf01270 */
[----:B------:R-:W-:Y:S01]  /*1290*/  LOP3.LUT R95, R94, 0x80, RZ, 0xc0, !PT ;  /* 0x000000805e5f7812 */ /* 0x000fe200078ec0ff */
[----:B------:R-:W-:Y:S01]  /*12a0*/  IMAD R3, R6, -0x40, R3 ;  /* 0xffffffc006037824 */ /* 0x000fe200078e0203 */
[----:B------:R-:W-:Y:S01]  /*12b0*/  ULDC UR4, c[0x0][0x284] ;  /* 0x0000a10000047ab9 */ /* 0x000fe20000000800 */
[----:B--2---:R-:W-:Y:S01]  /*12c0*/  SHF.L.U32 R5, R5, R92, RZ ;  /* 0x0000005c05057219 */ /* 0x004fe200000006ff */
[----:B------:R-:W-:Y:S01]  /*12d0*/  USEL UR44, UR43, 0x1, UP0 ;  /* 0x000000012b2c7887 */ /* 0x000fe20008000000 */
[----:B------:R-:W-:Y:S01]  /*12e0*/  IMAD R93, R93, -0x2, R4 ;  /* 0xfffffffe5d5d7824 */ /* 0x000fe200078e0204 */
[----:B------:R-:W-:Y:S01]  /*12f0*/  LOP3.LUT R22, R22, R0, RZ, 0xfc, !PT ;  /* 0x0000000016167212 */ /* 0x000fe200078efcff */
[----:B------:R-:W-:Y:S01]  /*1300*/  IMAD.SHL.U32 R94, R94, 0x2, RZ ;  /* 0x000000025e5e7824 */ /* 0x000fe200078e00ff */
[----:B------:R-:W-:Y:S01]  /*1310*/  SHF.L.U32 R92, R7, R92, RZ ;  /* 0x0000005c075c7219 */ /* 0x000fe200000006ff */
[----:B------:R-:W-:Y:S01]  /*1320*/  VIADD R98, R3, UR4 ;  /* 0x0000000403627c36 */ /* 0x000fe20008000000 */
[----:B------:R-:W-:Y:S01]  /*1330*/  LOP3.LUT R103, R18, 0x1, RZ, 0xfc, !PT ;  /* 0x0000000112677812 */ /* 0x000fe200078efcff */
[----:B------:R-:W-:Y:S01]  /*1340*/  IMAD.MOV.U32 R23, RZ, RZ, RZ ;  /* 0x000000ffff177224 */ /* 0x000fe200078e00ff */
[C---:B0-----:R-:W-:Y:S01]  /*1350*/  SHF.L.U64.HI R91, R90.reuse, 0x3, R91 ;  /* 0x000000035a5b7819 */ /* 0x041fe2000001025b */
[----:B------:R-:W-:Y:S01]  /*1360*/  IMAD.SHL.U32 R90, R90, 0x8, RZ ;  /* 0x000000085a5a7824 */ /* 0x000fe200078e00ff */
[----:B------:R-:W-:Y:S01]  /*1370*/  SHF.R.U32.HI R95, RZ, 0x7, R95 ;  /* 0x00000007ff5f7819 */ /* 0x000fe2000001165f */
[----:B------:R-:W-:Y:S01]  /*1380*/  UIADD3 UR44, UR43, -UR44, URZ ;  /* 0x8000002c2b2c7290 */ /* 0x000fe2000fffe03f */
[----:B------:R-:W-:Y:S01]  /*1390*/  LOP3.LUT R97, RZ, R5, RZ, 0x33, !PT ;  /* 0x00000005ff617212 */ /* 0x000fe200078e33ff */
[----:B------:R-:W-:Y:S01]  /*13a0*/  UMOV UR40, URZ ;  /* 0x0000003f00287c82 */ /* 0x000fe20008000000 */
[----:B------:R-:W-:Y:S01]  /*13b0*/  UMOV UR41, URZ ;  /* 0x0000003f00297c82 */ /* 0x000fe20008000000 */
[----:B-1----:R-:W-:-:S08]  /*13c0*/  VIADD R96, R96, 0xffffffff ;  /* 0xffffffff60607836 */ /* 0x002fd00000000000 */
.L_x_162:
[----:B0-----:R-:W0:Y:S01]  /*13d0*/  SHFL.IDX PT, R0, R95, RZ, 0x1f ;  /* 0x00001fff5f007589 */ /* 0x001e2200000e0000 */
[----:B-1----:R-:W1:Y:S01]  /*13e0*/  S2UR UR7, SR_CgaCtaId ;  /* 0x00000000000779c3 */ /* 0x002e620000008800 */
[----:B------:R-:W-:Y:S01]  /*13f0*/  UMOV UR6, 0x400 ;  /* 0x0000040000067882 */ /* 0x000fe20000000000 */
[----:B0-----:R-:W-:Y:S01]  /*1400*/  R2UR UR4, R0 ;  /* 0x00000000000472ca */ /* 0x001fe200000e0000 */
[----:B-1----:R-:W-:-:S12]  /*1410*/  ULEA UR6, UR7, UR6, 0x18 ;  /* 0x0000000607067291 */ /* 0x002fd8000f8ec03f */
[----:B------:R-:W-:-:S04]  /*1420*/  ULEA.HI UR5, UR4, UR4, URZ, 0x1 ;  /* 0x0000000404057291 */ /* 0x000fc8000f8f083f */
[----:B------:R-:W-:-:S04]  /*1430*/  ULOP3.LUT UR5, UR5, 0x7fffe, URZ, 0xc0, !UPT ;  /* 0x0007fffe05057892 */ /* 0x000fc8000f8ec03f */
[----:B------:R-:W-:-:S03]  /*1440*/  UIADD3 UR5, UR4, -UR5, URZ ;  /* 0x8000000504057290 */ /* 0x000fc6000fffe03f */
[----:B------:R-:W-:Y:S01]  /*1450*/  ULDC UR4, c[0x0][0x28c] ;  /* 0x0000a30000047ab9 */ /* 0x000fe20000000800 */
[----:B------:R-:W-:Y:S01]  /*1460*/  ULEA UR5, UR5, UR6, 0xd ;  /* 0x0000000605057291 */ /* 0x000fe2000f8e683f */
[----:B------:R-:W-:-:S03]  /*1470*/  ISETP.LT.AND P0, PT, RZ, UR4, PT ;  /* 0x00000004ff007c0c */ /* 0x000fc6000bf01270 */
[----:B------:R-:W-:-:S04]  /*1480*/  UIADD3 UR5, UR5, 0x100, URZ ;  /* 0x0000010005057890 */ /* 0x000fc8000fffe03f */
[----:B------:R-:W-:-:S04]  /*1490*/  USHF.R.U32.HI UR5, URZ, 0x4, UR5 ;  /* 0x000000043f057899 */ /* 0x000fc80008011605 */
[----:B------:R-:W-:-:S04]  /*14a0*/  ULOP3.LUT UR5, UR5, 0x3fff, URZ, 0xc0, !UPT ;  /* 0x00003fff05057892 */ /* 0x000fc8000f8ec03f */
[----:B------:R-:W-:Y:S01]  /*14b0*/  ULOP3.LUT UR45, UR5, 0x10000, URZ, 0xfc, !UPT ;  /* 0x00010000052d7892 */ /* 0x000fe2000f8efc3f */
[----:B--2345:R-:W-:Y:S11]  /*14c0*/  @P0 BRA `(.L_x_17) ;  /* 0x0000000000400947 */ /* 0x03cff60003800000 */
[----:B------:R-:W-:Y:S01]  /*14d0*/  MOV R0, 0x0 ;  /* 0x0000000000007802 */ /* 0x000fe20000000f00 */
[----:B------:R-:W-:Y:S01]  /*14e0*/  ULDC.64 UR4, c[0x4][0x68] ;  /* 0x01001a0000047ab9 */ /* 0x000fe20000000a00 */
[----:B------:R-:W-:Y:S01]  /*14f0*/  ULDC.64 UR6, c[0x4][0x8] ;  /* 0x0100020000067ab9 */ /* 0x000fe20000000a00 */
[----:B------:R-:W-:Y:S01]  /*1500*/  IMAD.U32 R4, RZ, RZ, UR4 ;  /* 0x00000004ff047e24 */ /* 0x000fe2000f8e00ff */
[----:B------:R0:W1:Y:S01]  /*1510*/  LDC.64 R14, c[0x4][R0] ;  /* 0x01000000000e7b82 */ /* 0x0000620000000a00 */
[----:B------:R-:W-:Y:S01]  /*1520*/  IMAD.U32 R5, RZ, RZ, UR5 ;  /* 0x00000005ff057e24 */ /* 0x000fe2000f8e00ff */
[----:B------:R-:W-:Y:S01]  /*1530*/  ULDC.64 UR4, c[0x4][0x70] ;  /* 0x01001c0000047ab9 */ /* 0x000fe20000000a00 */
[----:B------:R-:W-:Y:S02]  /*1540*/  IMAD.U32 R10, RZ, RZ, UR6 ;  /* 0x00000006ff0a7e24 */ /* 0x000fe4000f8e00ff */
[----:B------:R-:W-:Y:S02]  /*1550*/  IMAD.U32 R6, RZ, RZ, UR4 ;  /* 0x00000004ff067e24 */ /* 0x000fe4000f8e00ff */
[----:B------:R-:W-:-:S02]  /*1560*/  IMAD.U32 R7, RZ, RZ, UR5 ;  /* 0x00000005ff077e24 */ /* 0x000fc4000f8e00ff */
[----:B------:R-:W-:Y:S02]  /*1570*/  IMAD.U32 R11, RZ, RZ, UR7 ;  /* 0x00000007ff0b7e24 */ /* 0x000fe4000f8e00ff */
[----:B------:R-:W-:Y:S02]  /*1580*/  IMAD.MOV.U32 R8, RZ, RZ, 0x1e1 ;  /* 0x000001e1ff087424 */ /* 0x000fe400078e00ff */
[----:B------:R-:W-:Y:S02]  /*1590*/  IMAD.MOV.U32 R12, RZ, RZ, 0x1 ;  /* 0x00000001ff0c7424 */ /* 0x000fe400078e00ff */
[----:B0-----:R-:W-:-:S07]  /*15a0*/  IMAD.MOV.U32 R13, RZ, RZ, RZ ;  /* 0x000000ffff0d7224 */ /* 0x001fce00078e00ff */
[----:B------:R-:W-:-:S07]  /*15b0*/  LEPC R20, `(.L_x_17) ;  /* 0x000000001014794e */ /* 0x000fce0000000000 */
[----:B-1---5:R-:W-:Y:S05]  /*15c0*/  CALL.ABS.NOINC R14 ;  /* 0x000000000e007343 */ /* 0x022fea0003c00000 */
.L_x_17:
[----:B------:R-:W-:-:S13]  /*15d0*/  ISETP.NE.AND P0, PT, R103, 0x3, PT ;  /* 0x000000036700780c */ /* 0x000fda0003f05270 */
[----:B------:R-:W-:Y:S05]  /*15e0*/  @!P0 BRA `(.L_x_18) ;  /* 0x0000000000048947 */ /* 0x000fea0003800000 */
[----:B------:R-:W-:Y:S01]  /*15f0*/  BPT.TRAP 0x1 ;  /* 0x000000040000795c */ /* 0x000fe20000300000 */
.L_x_18:
[----:B------:R-:W0:Y:S01]  /*1600*/  S2UR UR5, SR_CgaCtaId ;  /* 0x00000000000579c3 */ /* 0x000e220000008800 */
[----:B------:R-:W-:Y:S01]  /*1610*/  UMOV UR4, 0x400 ;  /* 0x0000040000047882 */ /* 0x000fe20000000000 */
[----:B------:R-:W-:Y:S02]  /*1620*/  IMAD.U32 R0, RZ, RZ, UR40 ;  /* 0x00000028ff007e24 */ /* 0x000fe4000f8e00ff */
[----:B------:R-:W-:-:S03]  /*1630*/  IMAD.U32 R3, RZ, RZ, UR41 ;  /* 0x00000029ff037e24 */ /* 0x000fc6000f8e00ff */
[----:B------:R-:W-:Y:S01]  /*1640*/  SHF.L.U32 R0, R0, 0x1f, RZ ;  /* 0x0000001f00007819 */ /* 0x000fe200000006ff */
[----:B0-----:R-:W-:-:S06]  /*1650*/  ULEA UR4, UR5, UR4, 0x18 ;  /* 0x0000000405047291 */ /* 0x001fcc000f8ec03f */
[----:B------:R-:W-:-:S04]  /*1660*/  IMAD.U32 R6, RZ, RZ, UR4 ;  /* 0x00000004ff067e24 */ /* 0x000fc8000f8e00ff */
[----:B------:R-:W-:-:S04]  /*1670*/  IMAD R3, R3, 0x8, R6 ;  /* 0x0000000803037824 */ /* 0x000fc800078e0206 */
[----:B------:R0:W1:Y:S01]  /*1680*/  SYNCS.PHASECHK.TRANS64.TRYWAIT P1, [R3+URZ], R0 ;  /* 0x00000000030075a7 */ /* 0x000062000802017f */
[----:B------:R-:W-:Y:S05]  /*1690*/  @!P0 BRA `(.L_x_19) ;  /* 0x0000000000048947 */ /* 0x000fea0003800000 */
[----:B------:R-:W-:Y:S01]  /*16a0*/  BPT.TRAP 0x1 ;  /* 0x000000040000795c */ /* 0x000fe20000300000 */
.L_x_19:
[----:B------:R-:W-:-:S05]  /*16b0*/  IMAD.U32 R4, RZ, RZ, UR44 ;  /* 0x0000002cff047e24 */ /* 0x000fca000f8e00ff */
[----:B------:R-:W-:Y:S01]  /*16c0*/  ISETP.GE.AND P2, PT, R4, 0x1, PT ;  /* 0x000000010400780c */ /* 0x000fe20003f46270 */
[----:B-1----:R-:W-:-:S12]  /*16d0*/  @P1 BRA `(.L_x_20) ;  /* 0x0000000000081947 */ /* 0x002fd80003800000 */
[----:B------:R-:W1:Y:S02]  /*16e0*/  SYNCS.PHASECHK.TRANS64.TRYWAIT P1, [R3+URZ], R0 ;  /* 0x00000000030075a7 */ /* 0x000e64000802017f */
[----:B-1----:R-:W-:Y:S05]  /*16f0*/  @!P1 BRA `(.L_x_21) ;  /* 0x00000064002c9947 */ /* 0x002fea0003800000 */
.L_x_20:
[----:B------:R-:W-:Y:S05]  /*1700*/  WARPSYNC.ALL ;  /* 0x0000000000007948 */ /* 0x000fea0003800000 */
[----:B------:R-:W-:Y:S01]  /*1710*/  R2UR UR4, R6 ;  /* 0x00000000060472ca */ /* 0x000fe200000e0000 */
[----:B------:R-:W-:Y:S01]  /*1720*/  ULEA UR5, UR41, UR45, 0xa ;  /* 0x0000002d29057291 */ /* 0x000fe2000f8e503f */
[----:B------:R-:W-:Y:S01]  /*1730*/  WARPGROUP.ARRIVE ;  /* 0x00000000000079c5 */ /* 0x000fe20000000000 */
[----:B------:R-:W-:Y:S01]  /*1740*/  UMOV UR9, 0x40000040 ;  /* 0x4000004000097882 */ /* 0x000fe20000000000 */
[----:B------:R-:W-:-:S04]  /*1750*/  UMOV UR11, 0x40000040 ;  /* 0x40000040000b7882 */ /* 0x000fc80000000000 */
[----:B------:R-:W-:-:S05]  /*1760*/  UMOV UR8, UR5 ;  /* 0x0000000500087c82 */ /* 0x000fca0008000000 */
[----:B------:R-:W-:-:S04]  /*1770*/  UIADD3 UR4, UR4, 0x8100, URZ ;  /* 0x0000810004047890 */ /* 0x000fc8000fffe03f */
[----:B------:R-:W-:-:S04]  /*1780*/  USHF.R.U32.HI UR4, URZ, 0x4, UR4 ;  /* 0x000000043f047899 */ /* 0x000fc80008011604 */
[----:B------:R-:W-:-:S04]  /*1790*/  ULOP3.LUT UR4, UR4, 0x3fff, URZ, 0xc0, !UPT ;  /* 0x00003fff04047892 */ /* 0x000fc8000f8ec03f */
[----:B------:R-:W-:-:S04]  /*17a0*/  ULOP3.LUT UR4, UR4, 0x2000000, URZ, 0xfc, !UPT ;  /* 0x0200000004047892 */ /* 0x000fc8000f8efc3f */
[----:B------:R-:W-:-:S07]  /*17b0*/  ULEA UR6, UR41, UR4, 0xa ;  /* 0x0000000429067291 */ /* 0x000fce000f8e503f */
[----:B------:R-:W-:Y:S02]  /*17c0*/  UMOV UR10, UR6 ;  /* 0x00000006000a7c82 */ /* 0x000fe40008000000 */
[----:B------:R-:W-:Y:S01]  /*17d0*/  HGMMA.64x128x16.F32 R24, gdesc[UR8].tnspB, RZ, !UPT, gsb0 ;  /* 0x41e00000081879f0 */ /* 0x000fe2000c0008ff */
[----:B------:R-:W-:Y:S02]  /*17e0*/  UIADD3 UR8, UR5, 0x2, URZ ;  /* 0x0000000205087890 */ /* 0x000fe4000fffe03f */
[----:B------:R-:W-:Y:S01]  /*17f0*/  UIADD3 UR10, UR6, 0x80, URZ ;  /* 0x00000080060a7890 */ /* 0x000fe2000fffe03f */
[----:B------:R-:W-:Y:S01]  /*1800*/  UMOV UR9, 0x40000040 ;  /* 0x4000004000097882 */ /* 0x000fe20000000000 */
[----:B------:R-:W-:Y:S01]  /*1810*/  UMOV UR11, 0x40000040 ;  /* 0x40000040000b7882 */ /* 0x000fe20000000000 */
[----:B------:R-:W-:Y:S02]  /*1820*/  WARPGROUP.DEPBAR.LE gsb0, 0x0 ;  /* 0x00008000000079c5 */ /* 0x000fe40000010000 */
[----:B------:R-:W-:-:S06]  /*1830*/  WARPGROUP.ARRIVE ;  /* 0x00000000000079c5 */ /* 0x000fcc0000000000 */
[----:B------:R-:W-:Y:S01]  /*1840*/  HGMMA.64x128x16.F32 R24, gdesc[UR8].tnspB, R24, gsb0 ;  /* 0x41e00000081879f0 */ /* 0x000fe20008000818 */
        /* <DEDUP_REMOVED lines=13> */
[----:B------:R-:W-:Y:S03]  /*1920*/  HGMMA.64x128x16.F32 R24, gdesc[UR8].tnspB, R24, gsb0 ;  /* 0x41e00000081879f0 */ /* 0x000fe60008000818 */
[----:B------:R-:W-:Y:S02]  /*1930*/  WARPGROUP.DEPBAR.LE gsb0, 0x0 ;  /* 0x00008000000079c5 */ /* 0x000fe40000010000 */
[----:B------:R-:W-:Y:S05]  /*1940*/  @!P2 BRA `(.L_x_22) ;  /* 0x000000040028a947 */ /* 0x000fea0003800000 */
[----:B------:R-:W-:Y:S01]  /*1950*/  UIADD3 UR5, UR41, 0x1, URZ ;  /* 0x0000000129057890 */ /* 0x000fe2000fffe03f */
[----:B01----:R-:W-:Y:S02]  /*1960*/  IMAD.U32 R0, RZ, RZ, UR44 ;  /* 0x0000002cff007e24 */ /* 0x003fe4000f8e00ff */
[----:B------:R-:W-:Y:S01]  /*1970*/  IMAD.U32 R3, RZ, RZ, UR41 ;  /* 0x00000029ff037e24 */ /* 0x000fe2000f8e00ff */
[----:B------:R-:W-:-:S04]  /*1980*/  UISETP.NE.AND UP0, UPT, UR5, 0x2, UPT ;  /* 0x000000020500788c */ /* 0x000fc8000bf05270 */
[----:B------:R-:W-:Y:S02]  /*1990*/  USEL UR6, URZ, 0x1, UP0 ;  /* 0x000000013f067887 */ /* 0x000fe40008000000 */
[----:B------:R-:W-:Y:S02]  /*19a0*/  USEL UR5, UR5, URZ, UP0 ;  /* 0x0000003f05057287 */ /* 0x000fe40008000000 */
[----:B------:R-:W-:-:S06]  /*19b0*/  ULOP3.LUT UR6, UR40, UR6, URZ, 0x3c, !UPT ;  /* 0x0000000628067292 */ /* 0x000fcc000f8e3c3f */
[----:B------:R-:W-:-:S07]  /*19c0*/  IMAD.U32 R7, RZ, RZ, UR6 ;  /* 0x00000006ff077e24 */ /* 0x000fce000f8e00ff */
.L_x_29:
[----:B------:R-:W-:Y:S05]  /*19d0*/  @!P0 BRA `(.L_x_23) ;  /* 0x0000000000048947 */ /* 0x000fea0003800000 */
[----:B------:R-:W-:Y:S01]  /*19e0*/  BPT.TRAP 0x1 ;  /* 0x000000040000795c */ /* 0x000fe20000300000 */
.L_x_23:
[----:B------:R-:W0:Y:S01]  /*19f0*/  S2UR UR7, SR_CgaCtaId ;  /* 0x00000000000779c3 */ /* 0x000e220000008800 */
[----:B------:R-:W-:Y:S01]  /*1a00*/  UMOV UR6, 0x400 ;  /* 0x0000040000067882 */ /* 0x000fe20000000000 */
[----:B------:R-:W-:Y:S01]  /*1a10*/  IMAD.U32 R5, RZ, RZ, UR5 ;  /* 0x00000005ff057e24 */ /* 0x000fe2000f8e00ff */
[----:B------:R-:W-:Y:S01]  /*1a20*/  SHF.L.U32 R4, R7, 0x1f, RZ ;  /* 0x0000001f07047819 */ /* 0x000fe200000006ff */
[----:B0-----:R-:W-:-:S06]  /*1a30*/  ULEA UR6, UR7, UR6, 0x18 ;  /* 0x0000000607067291 */ /* 0x001fcc000f8ec03f */
[----:B------:R-:W-:-:S04]  /*1a40*/  IMAD.U32 R6, RZ, RZ, UR6 ;  /* 0x00000006ff067e24 */ /* 0x000fc8000f8e00ff */
[----:B------:R-:W-:-:S04]  /*1a50*/  IMAD R5, R5, 0x8, R6 ;  /* 0x0000000805057824 */ /* 0x000fc800078e0206 */
[----:B------:R0:W1:Y:S01]  /*1a60*/  SYNCS.PHASECHK.TRANS64.TRYWAIT P1, [R5+URZ], R4 ;  /* 0x00000004050075a7 */ /* 0x000062000802017f */
[----:B------:R-:W-:Y:S05]  /*1a70*/  @!P0 BRA `(.L_x_24) ;  /* 0x0000000000048947 */ /* 0x000fea0003800000 */
[----:B------:R-:W-:Y:S01]  /*1a80*/  BPT.TRAP 0x1 ;  /* 0x000000040000795c */ /* 0x000fe20000300000 */
.L_x_24:
[----:B-1----:R-:W-:Y:S05]  /*1a90*/  @P1 BRA `(.L_x_25) ;  /* 0x0000000000081947 */ /* 0x002fea0003800000 */
[----:B------:R-:W1:Y:S02]  /*1aa0*/  SYNCS.PHASECHK.TRANS64.TRYWAIT P1, [R5+URZ], R4 ;  /* 0x00000004050075a7 */ /* 0x000e64000802017f */
[----:B-1----:R-:W-:Y:S05]  /*1ab0*/  @!P1 BRA `(.L_x_26) ;  /* 0x0000006000509947 */ /* 0x002fea0003800000 */
.L_x_25:
[----:B------:R-:W-:Y:S01]  /*1ac0*/  ULEA UR6, UR5, UR45, 0xa ;  /* 0x0000002d05067291 */ /* 0x000fe2000f8e503f */
[----:B------:R-:W-:Y:S01]  /*1ad0*/  WARPGROUP.ARRIVE ;  /* 0x00000000000079c5 */ /* 0x000fe20000000000 */
[----:B------:R-:W-:Y:S01]  /*1ae0*/  ULEA UR7, UR5, UR4, 0xa ;  /* 0x0000000405077291 */ /* 0x000fe2000f8e503f */
[----:B------:R-:W-:Y:S01]  /*1af0*/  UMOV UR9, 0x40000040 ;  /* 0x4000004000097882 */ /* 0x000fe20000000000 */
[----:B------:R-:W-:-:S03]  /*1b00*/  UMOV UR11, 0x40000040 ;  /* 0x40000040000b7882 */ /* 0x000fc60000000000 */
[----:B------:R-:W-:Y:S02]  /*1b10*/  UMOV UR8, UR6 ;  /* 0x0000000600087c82 */ /* 0x000fe40008000000 */
[----:B------:R-:W-:Y:S02]  /*1b20*/  UMOV UR10, UR7 ;  /* 0x00000007000a7c82 */ /* 0x000fe40008000000 */
[----:B------:R-:W-:Y:S01]  /*1b30*/  HGMMA.64x128x16.F32 R24, gdesc[UR8].tnspB, R24, gsb0 ;  /* 0x41e00000081879f0 */ /* 0x000fe20008000818 */
[----:B------:R-:W-:Y:S02]  /*1b40*/  UIADD3 UR8, UR6, 0x2, URZ ;  /* 0x0000000206087890 */ /* 0x000fe4000fffe03f */
[----:B------:R-:W-:Y:S01]  /*1b50*/  UIADD3 UR10, UR7, 0x80, URZ ;  /* 0x00000080070a7890 */ /* 0x000fe2000fffe03f */
[----:B------:R-:W-:Y:S01]  /*1b60*/  UMOV UR9, 0x40000040 ;  /* 0x4000004000097882 */ /* 0x000fe20000000000 */
[----:B------:R-:W-:Y:S01]  /*1b70*/  UMOV UR11, 0x40000040 ;  /* 0x40000040000b7882 */ /* 0x000fe20000000000 */
[----:B------:R-:W-:-:S02]  /*1b80*/  WARPGROUP.DEPBAR.LE gsb0, 0x0 ;  /* 0x00008000000079c5 */ /* 0x000fc40000010000 */
        /* <DEDUP_REMOVED lines=18> */
[----:B------:R-:W-:Y:S01]  /*1cb0*/  BPT.TRAP 0x1 ;  /* 0x000000040000795c */ /* 0x000fe20000300000 */
.L_x_27:
[----:B------:R-:W-:-:S13]  /*1cc0*/  ISETP.NE.AND P1, PT, R102, RZ, PT ;  /* 0x000000ff6600720c */ /* 0x000fda0003f25270 */
[----:B01----:R-:W-:-:S04]  /*1cd0*/  @P1 IMAD R4, R3, 0x8, R6 ;  /* 0x0000000803041824 */ /* 0x003fc800078e0206 */
[----:B------:R-:W-:-:S05]  /*1ce0*/  @P1 VIADD R4, R4, 0x10 ;  /* 0x0000001004041836 */ /* 0x000fca0000000000 */
[----:B------:R-:W-:-:S04]  /*1cf0*/  @P1 PRMT R4, R19, 0x654, R4 ;  /* 0x0000065413041816 */ /* 0x000fc80000000004 */
[----:B------:R0:W-:Y:S01]  /*1d00*/  @P1 SYNCS.ARRIVE.TRANS64.RED.A1T0 RZ, [R4+URZ], RZ ;  /* 0x000000ff04ff19a7 */ /* 0x0001e2000810043f */
[----:B------:R-:W-:-:S13]  /*1d10*/  ISETP.GT.U32.AND P1, PT, R18, 0x1, PT ;  /* 0x000000011200780c */ /* 0x000fda0003f24070 */
[----:B0-----:R-:W-:Y:S05]  /*1d20*/  @P1 BRA `(.L_x_28) ;  /* 0x0000000000041947 */ /* 0x001fea0003800000 */
[----:B------:R-:W-:Y:S01]  /*1d30*/  BPT.TRAP 0x1 ;  /* 0x000000040000795c */ /* 0x000fe20000300000 */
.L_x_28:
[----:B------:R-:W-:Y:S01]  /*1d40*/  UIADD3 UR5, UR5, 0x1, URZ ;  /* 0x0000000105057890 */ /* 0x000fe2000fffe03f */
[C---:B------:R-:W-:Y:S01]  /*1d50*/  ISETP.GT.AND P2, PT, R0.reuse, 0x1, PT ;  /* 0x000000010000780c */ /* 0x040fe20003f44270 */
[----:B------:R-:W-:Y:S02]  /*1d60*/  VIADD R3, R3, 0x1 ;  /* 0x0000000103037836 */ /* 0x000fe40000000000 */
[----:B------:R-:W-:Y:S01]  /*1d70*/  UISETP.NE.AND UP0, UPT, UR5, 0x2, UPT ;  /* 0x000000020500788c */ /* 0x000fe2000bf05270 */
[----:B------:R-:W-:Y:S02]  /*1d80*/  VIADD R0, R0, 0xffffffff ;  /* 0xffffffff00007836 */ /* 0x000fe40000000000 */
[C---:B------:R-:W-:Y:S01]  /*1d90*/  ISETP.NE.AND P1, PT, R3.reuse, 0x2, PT ;  /* 0x000000020300780c */ /* 0x040fe20003f25270 */
[----:B------:R-:W-:Y:S02]  /*1da0*/  USEL UR6, URZ, 0x1, UP0 ;  /* 0x000000013f067887 */ /* 0x000fe40008000000 */
[----:B------:R-:W-:Y:S01]  /*1db0*/  USEL UR5, UR5, URZ, UP0 ;  /* 0x0000003f05057287 */ /* 0x000fe20008000000 */
[----:B------:R-:W-:-:S03]  /*1dc0*/  SEL R3, R3, RZ, P1 ;  /* 0x000000ff03037207 */ /* 0x000fc60000800000 */
[----:B------:R-:W-:Y:S01]  /*1dd0*/  LOP3.LUT R7, R7, UR6, RZ, 0x3c, !PT ;  /* 0x0000000607077c12 */ /* 0x000fe2000f8e3cff */
[----:B------:R-:W-:Y:S07]  /*1de0*/  @P2 BRA `(.L_x_29) ;  /* 0xfffffff800f82947 */ /* 0x000fee000383ffff */
.L_x_22:
[----:B01----:R-:W0:Y:S02]  /*1df0*/  LDC R0, c[0x0][0x28c] ;  /* 0x0000a300ff007b82 */ /* 0x003e240000000800 */
[----:B0-----:R-:W-:-:S13]  /*1e00*/  ISETP.GE.AND P1, PT, R0, 0x1, PT ;  /* 0x000000010000780c */ /* 0x001fda0003f26270 */
[----:B------:R-:W-:Y:S05]  /*1e10*/  @!P1 BRA `(.L_x_30) ;  /* 0x0000000000389947 */ /* 0x000fea0003800000 */
[----:B------:R-:W-:Y:S05]  /*1e20*/  @!P0 BRA `(.L_x_31) ;  /* 0x0000000000048947 */ /* 0x000fea0003800000 */
[----:B------:R-:W-:Y:S01]  /*1e30*/  BPT.TRAP 0x1 ;  /* 0x000000040000795c */ /* 0x000fe20000300000 */
.L_x_31:
[----:B------:R-:W-:-:S13]  /*1e40*/  ISETP.NE.AND P0, PT, R102, RZ, PT ;  /* 0x000000ff6600720c */ /* 0x000fda0003f05270 */
[----:B------:R-:W-:-:S05]  /*1e50*/  VOTEU.ANY UP0, P0 ;  /* 0x00000000003f7886 */ /* 0x000fca0000000100 */
[----:B------:R-:W-:-:S06]  /*1e60*/  @UP0 UIADD3 UR4, UR44, UR41, URZ ;  /* 0x000000292c040290 */ /* 0x000fcc000fffe03f */
[----:B------:R-:W-:-:S04]  /*1e70*/  IMAD.U32 R0, RZ, RZ, UR4 ;  /* 0x00000004ff007e24 */ /* 0x000fc8000f8e00ff */
[----:B------:R-:W-:-:S05]  /*1e80*/  @P0 IMAD.SHL.U32 R0, R0, 0x8, RZ ;  /* 0x0000000800000824 */ /* 0x000fca00078e00ff */
[----:B------:R-:W-:-:S04]  /*1e90*/  @P0 LOP3.LUT R0, R0, 0x8, RZ, 0xc0, !PT ;  /* 0x0000000800000812 */ /* 0x000fc800078ec0ff */
[----:B------:R-:W-:-:S04]  /*1ea0*/  @P0 IADD3 R0, R6, 0x10, R0 ;  /* 0x0000001006000810 */ /* 0x000fc80007ffe000 */
[----:B------:R-:W-:-:S04]  /*1eb0*/  @P0 PRMT R0, R19, 0x654, R0 ;  /* 0x0000065413000816 */ /* 0x000fc80000000000 */
[----:B------:R0:W-:Y:S01]  /*1ec0*/  @P0 SYNCS.ARRIVE.TRANS64.RED.A1T0 RZ, [R0+URZ], RZ ;  /* 0x000000ff00ff09a7 */ /* 0x0001e2000810043f */
[----:B------:R-:W-:-:S13]  /*1ed0*/  ISETP.GT.U32.AND P0, PT, R18, 0x1, PT ;  /* 0x000000011200780c */ /* 0x000fda0003f04070 */
[----:B0-----:R-:W-:Y:S05]  /*1ee0*/  @P0 BRA `(.L_x_30) ;  /* 0x0000000000040947 */ /* 0x001fea0003800000 */
[----:B------:R-:W-:Y:S01]  /*1ef0*/  BPT.TRAP 0x1 ;  /* 0x000000040000795c */ /* 0x000fe20000300000 */
.L_x_30:
[----:B------:R-:W-:Y:S01]  /*1f00*/  IMAD.SHL.U32 R3, R100, 0x80, RZ ;  /* 0x0000008064037824 */ /* 0x000fe200078e00ff */
[----:B------:R-:W-:Y:S01]  /*1f10*/  ULDC UR6, c[0x0][0x288] ;  /* 0x0000a20000067ab9 */ /* 0x000fe20000000800 */
[----:B------:R-:W-:Y:S01]  /*1f20*/  SHF.R.S32.HI R15, RZ, 0x1f, R99 ;  /* 0x0000001fff0f7819 */ /* 0x000fe20000011463 */
[----:B------:R-:W-:Y:S01]  /*1f30*/  IMAD.SHL.U32 R7, R101, 0x80, RZ ;  /* 0x0000008065077824 */ /* 0x000fe200078e00ff */
[----:B------:R-:W-:Y:S01]  /*1f40*/  ULDC.64 UR4, c[0x0][0x5d0] ;  /* 0x0001740000047ab9 */ /* 0x000fe20000000a00 */
[----:B------:R-:W-:Y:S01]  /*1f50*/  LOP3.LUT R8, R3, 0x6, R94, 0xf8, !PT ;  /* 0x0000000603087812 */ /* 0x000fe200078ef85e */
[----:B------:R-:W-:Y:S01]  /*1f60*/  IMAD.WIDE R100, R101, 0x80, R22 ;  /* 0x0000008065647825 */ /* 0x000fe200078e0216 */
[----:B------:R-:W-:Y:S01]  /*1f70*/  ISETP.GE.AND P0, PT, R3, UR6, PT ;  /* 0x0000000603007c0c */ /* 0x000fe2000bf06270 */
[----:B------:R-:W-:Y:S01]  /*1f80*/  ULDC UR6, c[0x0][0x284] ;  /* 0x0000a10000067ab9 */ /* 0x000fe20000000800 */
[----:B------:R-:W-:Y:S01]  /*1f90*/  SHF.R.S32.HI R9, RZ, 0x1f, R8 ;  /* 0x0000001fff097819 */ /* 0x000fe20000011408 */
[----:B------:R-:W-:Y:S01]  /*1fa0*/  IMAD R0, R15, UR4, RZ ;  /* 0x000000040f007c24 */ /* 0x000fe2000f8e02ff */
[----:B------:R-:W-:-:S03]  /*1fb0*/  ISETP.GE.OR P0, PT, R7, UR6, P0 ;  /* 0x0000000607007c0c */ /* 0x000fc60008706670 */
[C---:B------:R-:W-:Y:S02]  /*1fc0*/  IMAD R11, R99.reuse, UR5, R0 ;  /* 0x00000005630b7c24 */ /* 0x040fe4000f8e0200 */
[----:B------:R-:W-:Y:S01]  /*1fd0*/  IMAD.WIDE.U32 R4, R99, UR4, R8 ;  /* 0x0000000463047c25 */ /* 0x000fe2000f8e0008 */
[----:B------:R-:W-:-:S03]  /*1fe0*/  ULDC.64 UR4, c[0x0][0x5c8] ;  /* 0x0001720000047ab9 */ /* 0x000fc60000000a00 */
[----:B------:R-:W-:Y:S02]  /*1ff0*/  IMAD R13, R101, UR4, RZ ;  /* 0x00000004650d7c24 */ /* 0x000fe4000f8e02ff */
[----:B------:R-:W-:Y:S02]  /*2000*/  IMAD.IADD R5, R5, 0x1, R11 ;  /* 0x0000000105057824 */ /* 0x000fe400078e020b */
[C---:B------:R-:W-:Y:S02]  /*2010*/  IMAD R13, R100.reuse, UR5, R13 ;  /* 0x00000005640d7c24 */ /* 0x040fe4000f8e020d */
[----:B------:R-:W-:-:S04]  /*2020*/  IMAD.WIDE.U32 R104, R100, UR4, R4 ;  /* 0x0000000464687c25 */ /* 0x000fc8000f8e0004 */
[----:B------:R-:W-:Y:S01]  /*2030*/  IMAD.MOV.U32 R0, RZ, RZ, -0x1 ;  /* 0xffffffffff007424 */ /* 0x000fe200078e00ff */
[----:B------:R-:W-:Y:S06]  /*2040*/  @P0 BRA `(.L_x_32) ;  /* 0x0000004000040947 */ /* 0x000fec0003800000 */
[----:B-----5:R-:W-:Y:S01]  /*2050*/  FSETP.NEU.AND P1, PT, R89, RZ, PT ;  /* 0x000000ff5900720b */ /* 0x020fe20003f2d000 */
[----:B------:R-:W-:Y:S01]  /*2060*/  IMAD.IADD R4, R93, 0x1, -R3 ;  /* 0x000000015d047824 */ /* 0x000fe200078e0a03 */
[----:B------:R-:W-:Y:S01]  /*2070*/  BSSY B0, `(.L_x_32) ;  /* 0x00003fe000007945 */ /* 0x000fe20003800000 */
[----:B------:R-:W-:Y:S02]  /*2080*/  IMAD.IADD R3, R98, 0x1, -R7 ;  /* 0x0000000162037824 */ /* 0x000fe400078e0a07 */
[----:B------:R-:W-:Y:S01]  /*2090*/  IMAD.IADD R115, R105, 0x1, R13 ;  /* 0x0000000169737824 */ /* 0x000fe200078e020d */
[----:B------:R-:W-:-:S04]  /*20a0*/  ISETP.GT.AND P0, PT, R4, RZ, PT ;  /* 0x000000ff0400720c */ /* 0x000fc80003f04270 */
[----:B------:R-:W-:-:S03]  /*20b0*/  ISETP.GT.AND P3, PT, R3, RZ, P0 ;  /* 0x000000ff0300720c */ /* 0x000fc60000764270 */
[----:B------:R-:W-:Y:S10]  /*20c0*/  @!P1 BRA `(.L_x_33) ;  /* 0x0000002c00289947 */ /* 0x000ff40003800000 */
[----:B------:R-:W0:Y:S01]  /*20d0*/  LDC.64 R108, c[0x0][0x5b8] ;  /* 0x00016e00ff6c7b82 */ /* 0x000e220000000a00 */
[----:B------:R-:W-:-:S07]  /*20e0*/  ULDC.64 UR4, c[0x0][0x5c0] ;  /* 0x0001700000047ab9 */ /* 0x000fce0000000a00 */
[----:B------:R-:W1:Y:S08]  /*20f0*/  LDC.64 R110, c[0x0][0x5b0] ;  /* 0x00016c00ff6e7b82 */ /* 0x000e700000000a00 */
[----:B------:R-:W2:Y:S01]  /*2100*/  LDC.64 R112, c[0x0][0x5a8] ;  /* 0x00016a00ff707b82 */ /* 0x000ea20000000a00 */
[-C--:B0-----:R-:W-:Y:S02]  /*2110*/  IMAD R6, R15, R108.reuse, RZ ;  /* 0x0000006c0f067224 */ /* 0x081fe400078e02ff */
[----:B------:R-:W-:-:S04]  /*2120*/  IMAD.WIDE.U32 R106, R99, R108, R8 ;  /* 0x0000006c636a7225 */ /* 0x000fc800078e0008 */
[----:B------:R-:W-:Y:S02]  /*2130*/  IMAD R105, R99, R109, R6 ;  /* 0x0000006d63697224 */ /* 0x000fe400078e0206 */
[-C--:B-1----:R-:W-:Y:S02]  /*2140*/  IMAD R5, R101, R110.reuse, RZ ;  /* 0x0000006e65057224 */ /* 0x082fe400078e02ff */
[----:B------:R-:W-:Y:S02]  /*2150*/  IMAD.IADD R13, R107, 0x1, R105 ;  /* 0x000000016b0d7824 */ /* 0x000fe400078e0269 */
[----:B------:R-:W-:Y:S02]  /*2160*/  IMAD.MOV.U32 R12, RZ, RZ, R106 ;  /* 0x000000ffff0c7224 */ /* 0x000fe400078e006a */
[C---:B------:R-:W-:Y:S02]  /*2170*/  IMAD R109, R100.reuse, R111, R5 ;  /* 0x0000006f646d7224 */ /* 0x040fe400078e0205 */
[----:B------:R-:W-:-:S04]  /*2180*/  IMAD.WIDE.U32 R6, R100, R110, R12 ;  /* 0x0000006e64067225 */ /* 0x000fc800078e000c */
[----:B------:R-:W-:Y:S01]  /*2190*/  IMAD.IADD R5, R7, 0x1, R109 ;  /* 0x0000000107057824 */ /* 0x000fe200078e026d */
[----:B--2---:R-:W-:-:S04]  /*21a0*/  LEA R14, P1, R6, R112, 0x1 ;  /* 0x00000070060e7211 */ /* 0x004fc800078208ff */
[----:B------:R-:W-:-:S05]  /*21b0*/  LEA.HI.X R15, R6, R113, R5, 0x1, P1 ;  /* 0x00000071060f7211 */ /* 0x000fca00008f0c05 */
[----:B------:R0:W2:Y:S01]  /*21c0*/  @P3 LDG.E.LTC128B.U16 R5, desc[UR38][R14.64] ;  /* 0x000000260e053981 */ /* 0x0000a2000c1e1520 */
[----:B------:R-:W-:Y:S01]  /*21d0*/  IMAD.WIDE.U32 R6, R100, R110, R8 ;  /* 0x0000006e64067225 */ /* 0x000fe200078e0008 */
[----:B------:R-:W-:Y:S03]  /*21e0*/  BSSY B1, `(.L_x_34) ;  /* 0x0000013000017945 */ /* 0x000fe60003800000 */
[----:B------:R-:W-:Y:S02]  /*21f0*/  IMAD.IADD R7, R109, 0x1, R7 ;  /* 0x000000016d077824 */ /* 0x000fe400078e0207 */
[----:B------:R-:W-:Y:S01]  /*2200*/  IMAD.WIDE.U32 R20, R99, R108, R6 ;  /* 0x0000006c63147225 */ /* 0x000fe200078e0006 */
[----:B0-----:R-:W-:-:S03]  /*2210*/  SHF.L.U64.HI R15, R110, 0x3, R111 ;  /* 0x000000036e0f7819 */ /* 0x001fc6000001026f */
[----:B------:R-:W-:Y:S01]  /*2220*/  IMAD.IADD R7, R105, 0x1, R21 ;  /* 0x0000000169077824 */ /* 0x000fe200078e0215 */
[----:B------:R-:W-:Y:S01]  /*2230*/  LEA R6, P4, R20, R112, 0x1 ;  /* 0x0000007014067211 */ /* 0x000fe200078808ff */
[----:B------:R-:W-:-:S03]  /*2240*/  IMAD.SHL.U32 R14, R110, 0x8, RZ ;  /* 0x000000086e0e7824 */ /* 0x000fc600078e00ff */
[----:B------:R-:W-:Y:S01]  /*2250*/  LEA.HI.X R7, R20, R113, R7, 0x1, P4 ;  /* 0x0000007114077211 */ /* 0x000fe200020f0c07 */
[----:B--2---:R-:W-:-:S05]  /*2260*/  HADD2.F32 R10, -RZ, R5.H0_H0 ;  /* 0x20000005ff0a7230 */ /* 0x004fca0000004100 */
[----:B------:R-:W-:Y:S01]  /*2270*/  FMUL R11, R10, R89 ;  /* 0x000000590a0b7220 */ /* 0x000fe20000400000 */
[----:B------:R-:W-:-:S03]  /*2280*/  LEA R10, P1, R104, UR4, 0x1 ;  /* 0x00000004680a7c11 */ /* 0x000fc6000f8208ff */
[----:B------:R-:W-:Y:S01]  /*2290*/  FFMA R24, R24, R88, R11 ;  /* 0x0000005818187223 */ /* 0x000fe2000000000b */
[----:B------:R-:W-:Y:S02]  /*22a0*/  LEA.HI.X R11, R104, UR5, R115, 0x1, P1 ;  /* 0x00000005680b7c11 */ /* 0x000fe400088f0c73 */
[----:B------:R-:W-:Y:S02]  /*22b0*/  ISETP.GT.AND P1, PT, R4, 0x1, PT ;  /* 0x000000010400780c */ /* 0x000fe40003f24270 */
[----:B------:R-:W-:Y:S02]  /*22c0*/  F2FP.F16.F32.PACK_AB R24, RZ, R24 ;  /* 0x00000018ff18723e */ /* 0x000fe400000000ff */
[----:B------:R-:W-:-:S03]  /*22d0*/  ISETP.GT.AND P2, PT, R3, RZ, P1 ;  /* 0x000000ff0300720c */ /* 0x000fc60000f44270 */
[----:B------:R0:W-:Y:S10]  /*22e0*/  @P3 STG.E.U16 desc[UR38][R10.64], R24 ;  /* 0x000000180a003986 */ /* 0x0001f4000c101526 */
[----:B------:R-:W-:Y:S05]  /*22f0*/  @!P2 BRA `(.L_x_35) ;  /* 0x000000000004a947 */ /* 0x000fea0003800000 */
[----:B------:R1:W5:Y:S02]  /*2300*/  LDG.E.LTC128B.U16 R5, desc[UR38][R6.64+0x2] ;  /* 0x0000022606057981 */ /* 0x000364000c1e1520 */
.L_x_35:
[----:B------:R-:W-:Y:S05]  /*2310*/  BSYNC B1 ;  /* 0x0000000000017941 */ /* 0x000fea0003800000 */
.L_x_34:
[----:B-----5:R-:W-:Y:S01]  /*2320*/  HADD2.F32 R12, -RZ, R5.H0_H0 ;  /* 0x20000005ff0c7230 */ /* 0x020fe20000004100 */
[----:B------:R-:W-:Y:S01]  /*2330*/  ISETP.GT.AND P0, PT, R3, 0x8, P0 ;  /* 0x000000080300780c */ /* 0x000fe20000704270 */
[----:B------:R-:W-:Y:S01]  /*2340*/  IMAD.WIDE.U32 R20, R100, R110, R14 ;  /* 0x0000006e64147225 */ /* 0x000fe200078e000e */
[----:B0-----:R-:W-:-:S03]  /*2350*/  PRMT R24, R5, 0x7610, R24 ;  /* 0x0000761005187816 */ /* 0x001fc60000000018 */
[----:B------:R-:W-:Y:S01]  /*2360*/  FMUL R12, R12, R89 ;  /* 0x000000590c0c7220 */ /* 0x000fe20000400000 */
[----:B------:R-:W-:Y:S01]  /*2370*/  IMAD.IADD R109, R109, 0x1, R21 ;  /* 0x000000016d6d7824 */ /* 0x000fe200078e0215 */
[----:B------:R-:W-:Y:S02]  /*2380*/  IADD3 R106, P3, R106, R20, RZ ;  /* 0x000000146a6a7210 */ /* 0x000fe40007f7e0ff */
[----:B------:R-:W-:-:S03]  /*2390*/  FFMA R12, R25, R88, R12 ;  /* 0x00000058190c7223 */ /* 0x000fc6000000000c */
[----:B------:R-:W-:Y:S01]  /*23a0*/  IMAD.X R13, R109, 0x1, R13, P3 ;  /* 0x000000016d0d7824 */ /* 0x000fe200018e060d */
[C---:B------:R-:W-:Y:S02]  /*23b0*/  LEA R14, P3, R106.reuse, R112, 0x1 ;  /* 0x000000706a0e7211 */ /* 0x040fe400078608ff */
[----:B------:R-:W-:Y:S02]  /*23c0*/  F2FP.F16.F32.PACK_AB R12, RZ, R12 ;  /* 0x0000000cff0c723e */ /* 0x000fe400000000ff */
[----:B------:R-:W-:Y:S02]  /*23d0*/  LEA.HI.X R15, R106, R113, R13, 0x1, P3 ;  /* 0x000000716a0f7211 */ /* 0x000fe400018f0c0d */
[----:B------:R-:W-:-:S05]  /*23e0*/  PRMT R21, R12, 0x7610, R21 ;  /* 0x000076100c157816 */ /* 0x000fca0000000015 */
[----:B------:R0:W-:Y:S04]  /*23f0*/  @P2 STG.E.U16 desc[UR38][R10.64+0x2], R21 ;  /* 0x000002150a002986 */ /* 0x0001e8000c101526 */
[----:B------:R-:W2:Y:S01]  /*2400*/  @P0 LDG.E.LTC128B.U16 R24, desc[UR38][R14.64] ;  /* 0x000000260e180981 */ /* 0x000ea2000c1e1520 */
[----:B------:R-:W-:Y:S01]  /*2410*/  IADD3 R20, P2, R8, R20, RZ ;  /* 0x0000001408147210 */ /* 0x000fe20007f5e0ff */
[----:B------:R-:W-:Y:S01]  /*2420*/  BSSY B1, `(.L_x_36) ;  /* 0x0000011000017945 */ /* 0x000fe20003800000 */
[C---:B------:R-:W-:Y:S02]  /*2430*/  SHF.L.U64.HI R13, R90.reuse, 0x1, R91 ;  /* 0x000000015a0d7819 */ /* 0x040fe4000001025b */
[----:B------:R-:W-:Y:S01]  /*2440*/  ISETP.GT.AND P1, PT, R3, 0x8, P1 ;  /* 0x000000080300780c */ /* 0x000fe20000f24270 */
[----:B0-----:R-:W-:Y:S01]  /*2450*/  IMAD.X R21, R9, 0x1, R109, P2 ;  /* 0x0000000109157824 */ /* 0x001fe200010e066d */
[----:B------:R-:W-:Y:S01]  /*2460*/  LEA R12, P2, R90, R10, 0x1 ;  /* 0x0000000a5a0c7211 */ /* 0x000fe200078408ff */
[----:B------:R-:W-:-:S04]  /*2470*/  IMAD.WIDE.U32 R20, R99, R108, R20 ;  /* 0x0000006c63147225 */ /* 0x000fc800078e0014 */
[----:B------:R-:W-:Y:S02]  /*2480*/  IMAD.X R13, R13, 0x1, R11, P2 ;  /* 0x000000010d0d7824 */ /* 0x000fe400010e060b */
[----:B------:R-:W-:Y:S02]  /*2490*/  IMAD.IADD R9, R105, 0x1, R21 ;  /* 0x0000000169097824 */ /* 0x000fe400078e0215 */
[----:B--2---:R-:W-:-:S05]  /*24a0*/  HADD2.F32 R8, -RZ, R24.H0_H0 ;  /* 0x20000018ff087230 */ /* 0x004fca0000004100 */
[----:B------:R-:W-:Y:S01]  /*24b0*/  FMUL R5, R8, R89 ;  /* 0x0000005908057220 */ /* 0x000fe20000400000 */
[----:B------:R-:W-:-:S03]  /*24c0*/  LEA R8, P3, R20, R112, 0x1 ;  /* 0x0000007014087211 */ /* 0x000fc600078608ff */
[----:B------:R-:W-:Y:S01]  /*24d0*/  FFMA R5, R26, R88, R5 ;  /* 0x000000581a057223 */ /* 0x000fe20000000005 */
[----:B------:R-:W-:-:S04]  /*24e0*/  LEA.HI.X R9, R20, R113, R9, 0x1, P3 ;  /* 0x0000007114097211 */ /* 0x000fc800018f0c09 */
[----:B------:R-:W-:-:S05]  /*24f0*/  F2FP.F16.F32.PACK_AB R5, RZ, R5 ;  /* 0x00000005ff05723e */ /* 0x000fca00000000ff */
[----:B------:R0:W-:Y:S01]  /*2500*/  @P0 STG.E.U16 desc[UR38][R12.64], R5 ;  /* 0x000000050c000986 */ /* 0x0001e2000c101526 */
[----:B------:R-:W-:Y:S05]  /*2510*/  @!P1 BRA `(.L_x_37) ;  /* 0x0000000000049947 */ /* 0x000fea0003800000 */
[----:B------:R2:W5:Y:S02]  /*2520*/  LDG.E.LTC128B.U16 R24, desc[UR38][R8.64+0x2] ;  /* 0x0000022608187981 */ /* 0x000564000c1e1520 */
.L_x_37:
[----:B------:R-:W-:Y:S05]  /*2530*/  BSYNC B1 ;  /* 0x0000000000017941 */ /* 0x000fea0003800000 */
.L_x_36:
[----:B-----5:R-:W-:Y:S01]  /*2540*/  HADD2.F32 R14, -RZ, R24.H0_H0 ;  /* 0x20000018ff0e7230 */ /* 0x020fe20000004100 */
[----:B------:R-:W-:Y:S01]  /*2550*/  ISETP.GT.AND P0, PT, R4, 0x8, PT ;  /* 0x000000080400780c */ /* 0x000fe20003f04270 */
[----:B------:R-:W-:Y:S03]  /*2560*/  BSSY B1, `(.L_x_38) ;  /* 0x0000008000017945 */ /* 0x000fe60003800000 */
[----:B------:R-:W-:Y:S01]  /*2570*/  FMUL R14, R14, R89 ;  /* 0x000000590e0e7220 */ /* 0x000fe20000400000 */
[----:B------:R-:W-:-:S03]  /*2580*/  ISETP.GT.AND P2, PT, R3, RZ, P0 ;  /* 0x000000ff0300720c */ /* 0x000fc60000744270 */
[----:B------:R-:W-:-:S05]  /*2590*/  FFMA R14, R27, R88, R14 ;  /* 0x000000581b0e7223 */ /* 0x000fca000000000e */
[----:B------:R-:W-:-:S05]  /*25a0*/  F2FP.F16.F32.PACK_AB R14, RZ, R14 ;  /* 0x0000000eff0e723e */ /* 0x000fca00000000ff */
[----:B------:R3:W-:Y:S01]  /*25b0*/  @P1 STG.E.U16 desc[UR38][R12.64+0x2], R14 ;  /* 0x0000020e0c001986 */ /* 0x0007e2000c101526 */
[----:B------:R-:W-:Y:S05]  /*25c0*/  @!P2 BRA `(.L_x_39) ;  /* 0x000000000004a947 */ /* 0x000fea0003800000 */
[----:B------:R4:W5:Y:S02]  /*25d0*/  LDG.E.LTC128B.U16 R24, desc[UR38][R6.64+0x10] ;  /* 0x0000102606187981 */ /* 0x000964000c1e1520 */
.L_x_39:
[----:B------:R-:W-:Y:S05]  /*25e0*/  BSYNC B1 ;  /* 0x0000000000017941 */ /* 0x000fea0003800000 */
.L_x_38:
[----:B---3-5:R-:W-:Y:S01]  /*25f0*/  HADD2.F32 R14, -RZ, R24.H0_H0 ;  /* 0x20000018ff0e7230 */ /* 0x028fe20000004100 */
[----:B------:R-:W-:Y:S01]  /*2600*/  ISETP.GT.AND P1, PT, R4, 0x9, PT ;  /* 0x000000090400780c */ /* 0x000fe20003f24270 */
[----:B------:R-:W-:Y:S03]  /*2610*/  BSSY B1, `(.L_x_40) ;  /* 0x0000008000017945 */ /* 0x000fe60003800000 */
[----:B0-----:R-:W-:Y:S01]  /*2620*/  FMUL R5, R14, R89 ;  /* 0x000000590e057220 */ /* 0x001fe20000400000 */
[----:B------:R-:W-:-:S03]  /*2630*/  ISETP.GT.AND P3, PT, R3, RZ, P1 ;  /* 0x000000ff0300720c */ /* 0x000fc60000f64270 */
[----:B------:R-:W-:-:S05]  /*2640*/  FFMA R5, R28, R88, R5 ;  /* 0x000000581c057223 */ /* 0x000fca0000000005 */
[----:B------:R-:W-:-:S05]  /*2650*/  F2FP.F16.F32.PACK_AB R5, RZ, R5 ;  /* 0x00000005ff05723e */ /* 0x000fca00000000ff */
[----:B------:R0:W-:Y:S01]  /*2660*/  @P2 STG.E.U16 desc[UR38][R10.64+0x10], R5 ;  /* 0x000010050a002986 */ /* 0x0001e2000c101526 */
[----:B------:R-:W-:Y:S05]  /*2670*/  @!P3 BRA `(.L_x_41) ;  /* 0x000000000004b947 */ /* 0x000fea0003800000 */
[----:B------:R3:W5:Y:S02]  /*2680*/  LDG.E.LTC128B.U16 R24, desc[UR38][R6.64+0x12] ;  /* 0x0000122606187981 */ /* 0x000764000c1e1520 */
.L_x_41:
[----:B------:R-:W-:Y:S05]  /*2690*/  BSYNC B1 ;  /* 0x0000000000017941 */ /* 0x000fea0003800000 */
.L_x_40:
[----:B-----5:R-:W-:Y:S01]  /*26a0*/  HADD2.F32 R14, -RZ, R24.H0_H0 ;  /* 0x20000018ff0e7230 */ /* 0x020fe20000004100 */
[----:B------:R-:W-:Y:S01]  /*26b0*/  ISETP.GT.AND P0, PT, R3, 0x8, P0 ;  /* 0x000000080300780c */ /* 0x000fe20000704270 */
[----:B------:R-:W-:Y:S03]  /*26c0*/  BSSY B1, `(.L_x_42) ;  /* 0x0000007000017945 */ /* 0x000fe60003800000 */
[----:B------:R-:W-:-:S04]  /*26d0*/  FMUL R14, R14, R89 ;  /* 0x000000590e0e7220 */ /* 0x000fc80000400000 */
[----:B------:R-:W-:-:S05]  /*26e0*/  FFMA R14, R29, R88, R14 ;  /* 0x000000581d0e7223 */ /* 0x000fca000000000e */
[----:B------:R-:W-:-:S05]  /*26f0*/  F2FP.F16.F32.PACK_AB R14, RZ, R14 ;  /* 0x0000000eff0e723e */ /* 0x000fca00000000ff */
[----:B------:R0:W-:Y:S01]  /*2700*/  @P3 STG.E.U16 desc[UR38][R10.64+0x12], R14 ;  /* 0x0000120e0a003986 */ /* 0x0001e2000c101526 */
[----:B------:R-:W-:Y:S05]  /*2710*/  @!P0 BRA `(.L_x_43) ;  /* 0x0000000000048947 */ /* 0x000fea0003800000 */
[----:B------:R0:W5:Y:S02]  /*2720*/  LDG.E.LTC128B.U16 R24, desc[UR38][R8.64+0x10] ;  /* 0x0000102608187981 */ /* 0x000164000c1e1520 */
.L_x_43:
[----:B------:R-:W-:Y:S05]  /*2730*/  BSYNC B1 ;  /* 0x0000000000017941 */ /* 0x000fea0003800000 */
.L_x_42:
[----:B0----5:R-:W-:Y:S01]  /*2740*/  HADD2.F32 R14, -RZ, R24.H0_H0 ;  /* 0x20000018ff0e7230 */ /* 0x021fe20000004100 */
        /* <DEDUP_REMOVED lines=8> */
.L_x_45:
[----:B------:R-:W-:Y:S05]  /*27d0*/  BSYNC B1 ;  /* 0x0000000000017941 */ /* 0x000fea0003800000 */
.L_x_44:
        /* <DEDUP_REMOVED lines=10> */
.L_x_47:
[----:B------:R-:W-:Y:S05]  /*2880*/  BSYNC B1 ;  /* 0x0000000000017941 */ /* 0x000fea0003800000 */
.L_x_46:
[----:B0----5:R-:W-:Y:S01]  /*2890*/  HADD2.F32 R14, -RZ, R24.H0_H0 ;  /* 0x20000018ff0e7230 */ /* 0x021fe20000004100 */
        /* <DEDUP_REMOVED lines=9> */
.L_x_49:
[----:B------:R-:W-:Y:S05]  /*2930*/  BSYNC B1 ;  /* 0x0000000000017941 */ /* 0x000fea0003800000 */
.L_x_48:
        /* <DEDUP_REMOVED lines=9> */
.L_x_51:
[----:B------:R-:W-:Y:S05]  /*29d0*/  BSYNC B1 ;  /* 0x0000000000017941 */ /* 0x000fea0003800000 */
.L_x_50:
        /* <DEDUP_REMOVED lines=9> */
.L_x_53:
[----:B------:R-:W-:Y:S05]  /*2a70*/  BSYNC B1 ;  /* 0x0000000000017941 */ /* 0x000fea0003800000 */
.L_x_52:
        /* <DEDUP_REMOVED lines=10> */
.L_x_55:
[----:B------:R-:W-:Y:S05]  /*2b20*/  BSYNC B1 ;  /* 0x0000000000017941 */ /* 0x000fea0003800000 */
.L_x_54:
        /* <DEDUP_REMOVED lines=10> */
.L_x_57:
[----:B------:R-:W-:Y:S05]  /*2bd0*/  BSYNC B1 ;  /* 0x0000000000017941 */ /* 0x000fea0003800000 */
.L_x_56:
        /* <DEDUP_REMOVED lines=9> */
.L_x_59:
[----:B------:R-:W-:Y:S05]  /*2c70*/  BSYNC B1 ;  /* 0x0000000000017941 */ /* 0x000fea0003800000 */
.L_x_58:
        /* <DEDUP_REMOVED lines=9> */
.L_x_61:
[----:B------:R-:W-:Y:S05]  /*2d10*/  BSYNC B1 ;  /* 0x0000000000017941 */ /* 0x000fea0003800000 */
.L_x_60:
        /* <DEDUP_REMOVED lines=10> */
.L_x_63:
[----:B------:R-:W-:Y:S05]  /*2dc0*/  BSYNC B1 ;  /* 0x0000000000017941 */ /* 0x000fea0003800000 */
.L_x_62:
        /* <DEDUP_REMOVED lines=10> */
.L_x_65:
[----:B------:R-:W-:Y:S05]  /*2e70*/  BSYNC B1 ;  /* 0x0000000000017941 */ /* 0x000fea0003800000 */
.L_x_64:
        /* <DEDUP_REMOVED lines=9> */
.L_x_67:
[----:B------:R-:W-:Y:S05]  /*2f10*/  BSYNC B1 ;  /* 0x0000000000017941 */ /* 0x000fea0003800000 */
.L_x_66:
        /* <DEDUP_REMOVED lines=9> */
.L_x_69:
[----:B------:R-:W-:Y:S05]  /*2fb0*/  BSYNC B1 ;  /* 0x0000000000017941 */ /* 0x000fea0003800000 */
.L_x_68:
        /* <DEDUP_REMOVED lines=10> */
.L_x_71:
[----:B------:R-:W-:Y:S05]  /*3060*/  BSYNC B1 ;  /* 0x0000000000017941 */ /* 0x000fea0003800000 */
.L_x_70:
        /* <DEDUP_REMOVED lines=10> */
.L_x_73:
[----:B------:R-:W-:Y:S05]  /*3110*/  BSYNC B1 ;  /* 0x0000000000017941 */ /* 0x000fea0003800000 */
.L_x_72:
        /* <DEDUP_REMOVED lines=9> */
.L_x_75:
[----:B------:R-:W-:Y:S05]  /*31b0*/  BSYNC B1 ;  /* 0x0000000000017941 */ /* 0x000fea0003800000 */
.L_x_74:
        /* <DEDUP_REMOVED lines=9> */
.L_x_77:
[----:B------:R-:W-:Y:S05]  /*3250*/  BSYNC B1 ;  /* 0x0000000000017941 */ /* 0x000fea0003800000 */
.L_x_76:
        /* <DEDUP_REMOVED lines=10> */
.L_x_79:
[----:B------:R-:W-:Y:S05]  /*3300*/  BSYNC B1 ;  /* 0x0000000000017941 */ /* 0x000fea0003800000 */
.L_x_78:
        /* <DEDUP_REMOVED lines=10> */
.L_x_81:
[----:B------:R-:W-:Y:S05]  /*33b0*/  BSYNC B1 ;  /* 0x0000000000017941 */ /* 0x000fea0003800000 */
.L_x_80:
        /* <DEDUP_REMOVED lines=9> */
.L_x_83:
[----:B------:R-:W-:Y:S05]  /*3450*/  BSYNC B1 ;  /* 0x0000000000017941 */ /* 0x000fea0003800000 */
.L_x_82:
        /* <DEDUP_REMOVED lines=9> */
.L_x_85:
[----:B------:R-:W-:Y:S05]  /*34f0*/  BSYNC B1 ;  /* 0x0000000000017941 */ /* 0x000fea0003800000 */
.L_x_84:
        /* <DEDUP_REMOVED lines=10> */
.L_x_87:
[----:B------:R-:W-:Y:S05]  /*35a0*/  BSYNC B1 ;  /* 0x0000000000017941 */ /* 0x000fea0003800000 */
.L_x_86:
        /* <DEDUP_REMOVED lines=10> */
.L_x_89:
[----:B------:R-:W-:Y:S05]  /*3650*/  BSYNC B1 ;  /* 0x0000000000017941 */ /* 0x000fea0003800000 */
.L_x_88:
        /* <DEDUP_REMOVED lines=9> */
.L_x_91:
[----:B------:R-:W-:Y:S05]  /*36f0*/  BSYNC B1 ;  /* 0x0000000000017941 */ /* 0x000fea0003800000 */
.L_x_90:
        /* <DEDUP_REMOVED lines=9> */
.L_x_93:
[----:B------:R-:W-:Y:S05]  /*3790*/  BSYNC B1 ;  /* 0x0000000000017941 */ /* 0x000fea0003800000 */
.L_x_92:
        /* <DEDUP_REMOVED lines=10> */
.L_x_95:
[----:B------:R-:W-:Y:S05]  /*3840*/  BSYNC B1 ;  /* 0x0000000000017941 */ /* 0x000fea0003800000 */
.L_x_94:
        /* <DEDUP_REMOVED lines=10> */
.L_x_97:
[----:B------:R-:W-:Y:S05]  /*38f0*/  BSYNC B1 ;  /* 0x0000000000017941 */ /* 0x000fea0003800000 */
.L_x_96:
        /* <DEDUP_REMOVED lines=9> */
.L_x_99:
[----:B------:R-:W-:Y:S05]  /*3990*/  BSYNC B1 ;  /* 0x0000000000017941 */ /* 0x000fea0003800000 */
.L_x_98:
        /* <DEDUP_REMOVED lines=9> */
.L_x_101:
[----:B------:R-:W-:Y:S05]  /*3a30*/  BSYNC B1 ;  /* 0x0000000000017941 */ /* 0x000fea0003800000 */
.L_x_100:
        /* <DEDUP_REMOVED lines=10> */
.L_x_103:
[----:B------:R-:W-:Y:S05]  /*3ae0*/  BSYNC B1 ;  /* 0x0000000000017941 */ /* 0x000fea0003800000 */
.L_x_102:
        /* <DEDUP_REMOVED lines=10> */
.L_x_105:
[----:B------:R-:W-:Y:S05]  /*3b90*/  BSYNC B1 ;  /* 0x0000000000017941 */ /* 0x000fea0003800000 */
.L_x_104:
        /* <DEDUP_REMOVED lines=9> */
.L_x_107:
[----:B------:R-:W-:Y:S05]  /*3c30*/  BSYNC B1 ;  /* 0x0000000000017941 */ /* 0x000fea0003800000 */
.L_x_106:
        /* <DEDUP_REMOVED lines=9> */
.L_x_109:
[----:B------:R-:W-:Y:S05]  /*3cd0*/  BSYNC B1 ;  /* 0x0000000000017941 */ /* 0x000fea0003800000 */
.L_x_108:
        /* <DEDUP_REMOVED lines=10> */
.L_x_111:
[----:B------:R-:W-:Y:S05]  /*3d80*/  BSYNC B1 ;  /* 0x0000000000017941 */ /* 0x000fea0003800000 */
.L_x_110:
        /* <DEDUP_REMOVED lines=10> */
.L_x_113:
[----:B------:R-:W-:Y:S05]  /*3e30*/  BSYNC B1 ;  /* 0x0000000000017941 */ /* 0x000fea0003800000 */
.L_x_112:
        /* <DEDUP_REMOVED lines=9> */
.L_x_115:
[----:B------:R-:W-:Y:S05]  /*3ed0*/  BSYNC B1 ;  /* 0x0000000000017941 */ /* 0x000fea0003800000 */
.L_x_114:
        /* <DEDUP_REMOVED lines=9> */
.L_x_117:
[----:B------:R-:W-:Y:S05]  /*3f70*/  BSYNC B1 ;  /* 0x0000000000017941 */ /* 0x000fea0003800000 */
.L_x_116:
        /* <DEDUP_REMOVED lines=10> */
.L_x_119:
[----:B------:R-:W-:Y:S05]  /*4020*/  BSYNC B1 ;  /* 0x0000000000017941 */ /* 0x000fea0003800000 */
.L_x_118:
        /* <DEDUP_REMOVED lines=10> */
.L_x_121:
[----:B------:R-:W-:Y:S05]  /*40d0*/  BSYNC B1 ;  /* 0x0000000000017941 */ /* 0x000fea0003800000 */
.L_x_120:
        /* <DEDUP_REMOVED lines=9> */
.L_x_123:
[----:B------:R-:W-:Y:S05]  /*4170*/  BSYNC B1 ;  /* 0x0000000000017941 */ /* 0x000fea0003800000 */
.L_x_122:
        /* <DEDUP_REMOVED lines=9> */
.L_x_125:
[----:B------:R-:W-:Y:S05]  /*4210*/  BSYNC B1 ;  /* 0x0000000000017941 */ /* 0x000fea0003800000 */
.L_x_124:
        /* <DEDUP_REMOVED lines=10> */
.L_x_127:
[----:B------:R-:W-:Y:S05]  /*42c0*/  BSYNC B1 ;  /* 0x0000000000017941 */ /* 0x000fea0003800000 */
.L_x_126:
        /* <DEDUP_REMOVED lines=10> */
.L_x_129:
[----:B------:R-:W-:Y:S05]  /*4370*/  BSYNC B1 ;  /* 0x0000000000017941 */ /* 0x000fea0003800000 */
.L_x_128:
        /* <DEDUP_REMOVED lines=9> */
.L_x_131:
[----:B------:R-:W-:Y:S05]  /*4410*/  BSYNC B1 ;  /* 0x0000000000017941 */ /* 0x000fea0003800000 */
.L_x_130:
        /* <DEDUP_REMOVED lines=9> */
.L_x_133:
[----:B------:R-:W-:Y:S05]  /*44b0*/  BSYNC B1 ;  /* 0x0000000000017941 */ /* 0x000fea0003800000 */
.L_x_132:
        /* <DEDUP_REMOVED lines=10> */
.L_x_135:
[----:B------:R-:W-:Y:S05]  /*4560*/  BSYNC B1 ;  /* 0x0000000000017941 */ /* 0x000fea0003800000 */
.L_x_134:
        /* <DEDUP_REMOVED lines=10> */
.L_x_137:
[----:B------:R-:W-:Y:S05]  /*4610*/  BSYNC B1 ;  /* 0x0000000000017941 */ /* 0x000fea0003800000 */
.L_x_136:
        /* <DEDUP_REMOVED lines=9> */
.L_x_139:
[----:B------:R-:W-:Y:S05]  /*46b0*/  BSYNC B1 ;  /* 0x0000000000017941 */ /* 0x000fea0003800000 */
.L_x_138:
        /* <DEDUP_REMOVED lines=9> */
.L_x_141:
[----:B------:R-:W-:Y:S05]  /*4750*/  BSYNC B1 ;  /* 0x0000000000017941 */ /* 0x000fea0003800000 */
.L_x_140:
        /* <DEDUP_REMOVED lines=10> */
.L_x_143:
[----:B------:R-:W-:Y:S05]  /*4800*/  BSYNC B1 ;  /* 0x0000000000017941 */ /* 0x000fea0003800000 */
.L_x_142:
        /* <DEDUP_REMOVED lines=10> */
.L_x_145:
[----:B------:R-:W-:Y:S05]  /*48b0*/  BSYNC B1 ;  /* 0x0000000000017941 */ /* 0x000fea0003800000 */
.L_x_144:
        /* <DEDUP_REMOVED lines=9> */
.L_x_147:
[----:B------:R-:W-:Y:S05]  /*4950*/  BSYNC B1 ;  /* 0x0000000000017941 */ /* 0x000fea0003800000 */
.L_x_146:
        /* <DEDUP_REMOVED lines=9> */
.L_x_149:
[----:B------:R-:W-:Y:S05]  /*49f0*/  BSYNC B1 ;  /* 0x0000000000017941 */ /* 0x000fea0003800000 */
.L_x_148:
        /* <DEDUP_REMOVED lines=10> */
.L_x_151:
[----:B------:R-:W-:Y:S05]  /*4aa0*/  BSYNC B1 ;  /* 0x0000000000017941 */ /* 0x000fea0003800000 */
.L_x_150:
[----:B0----5:R-:W-:Y:S01]  /*4ab0*/  HADD2.F32 R14, -RZ, R24.H0_H0 ;  /* 0x20000018ff0e7230 */ /* 0x021fe20000004100 */
[----:B------:R-:W-:Y:S01]  /*4ac0*/  ISETP.GT.AND P1, PT, R4, 0x79, PT ;  /* 0x000000790400780c */ /* 0x000fe20003f24270 */
[----:B------:R-:W-:Y:S01]  /*4ad0*/  @P2 IMAD.MOV.U32 R4, RZ, RZ, R10 ;  /* 0x000000ffff042224 */ /* 0x000fe200078e000a */
[----:B------:R-:W-:Y:S02]  /*4ae0*/  BSSY B1, `(.L_x_152) ;  /* 0x000000a000017945 */ /* 0x000fe40003800000 */
[----:B------:R-:W-:Y:S01]  /*4af0*/  FMUL R5, R14, R89 ;  /* 0x000000590e057220 */ /* 0x000fe20000400000 */
[----:B------:R-:W-:-:S03]  /*4b00*/  ISETP.GT.AND P3, PT, R3, RZ, P1 ;  /* 0x000000ff0300720c */ /* 0x000fc60000f64270 */
[----:B------:R-:W-:-:S05]  /*4b10*/  FFMA R5, R84, R88, R5 ;  /* 0x0000005854057223 */ /* 0x000fca0000000005 */
[----:B------:R-:W-:-:S04]  /*4b20*/  F2FP.F16.F32.PACK_AB R5, RZ, R5 ;  /* 0x00000005ff05723e */ /* 0x000fc800000000ff */
[----:B------:R-:W-:Y:S01]  /*4b30*/  PRMT R14, R5, 0x7610, R14 ;  /* 0x00007610050e7816 */ /* 0x000fe2000000000e */
[----:B------:R-:W-:-:S05]  /*4b40*/  @P2 IMAD.MOV.U32 R5, RZ, RZ, R11 ;  /* 0x000000ffff052224 */ /* 0x000fca00078e000b */
[----:B------:R0:W-:Y:S01]  /*4b50*/  @P2 STG.E.U16 desc[UR38][R4.64+0xf0], R14 ;  /* 0x0000f00e04002986 */ /* 0x0001e2000c101526 */
[----:B------:R-:W-:Y:S05]  /*4b60*/  @!P3 BRA `(.L_x_153) ;  /* 0x000000000004b947 */ /* 0x000fea0003800000 */
[----:B------:R0:W5:Y:S02]  /*4b70*/  LDG.E.LTC128B.U16 R24, desc[UR38][R6.64+0xf2] ;  /* 0x0000f22606187981 */ /* 0x000164000c1e1520 */
.L_x_153:
[----:B------:R-:W-:Y:S05]  /*4b80*/  BSYNC B1 ;  /* 0x0000000000017941 */ /* 0x000fea0003800000 */
.L_x_152:
        /* <DEDUP_REMOVED lines=9> */
.L_x_155:
[----:B------:R-:W-:Y:S05]  /*4c20*/  BSYNC B1 ;  /* 0x0000000000017941 */ /* 0x000fea0003800000 */
.L_x_154:
[----:B0----5:R-:W-:Y:S01]  /*4c30*/  HADD2.F32 R4, -RZ, R24.H0_H0 ;  /* 0x20000018ff047230 */ /* 0x021fe20000004100 */
[----:B------:R-:W-:Y:S01]  /*4c40*/  ISETP.GT.AND P1, PT, R3, 0x8, P1 ;  /* 0x000000080300780c */ /* 0x000fe20000f24270 */
[----:B------:R-:W-:Y:S03]  /*4c50*/  BSSY B1, `(.L_x_156) ;  /* 0x000000a000017945 */ /* 0x000fe60003800000 */
[----:B------:R-:W-:Y:S01]  /*4c60*/  FMUL R5, R4, R89 ;  /* 0x0000005904057220 */ /* 0x000fe20000400000 */
[----:B------:R-:W-:-:S03]  /*4c70*/  @P0 IMAD.MOV.U32 R4, RZ, RZ, R12 ;  /* 0x000000ffff040224 */ /* 0x000fc600078e000c */
[----:B------:R-:W-:-:S05]  /*4c80*/  FFMA R5, R86, R88, R5 ;  /* 0x0000005856057223 */ /* 0x000fca0000000005 */
[----:B------:R-:W-:-:S04]  /*4c90*/  F2FP.F16.F32.PACK_AB R5, RZ, R5 ;  /* 0x00000005ff05723e */ /* 0x000fc800000000ff */
[----:B-1-34-:R-:W-:Y:S01]  /*4ca0*/  PRMT R6, R5, 0x7610, R6 ;  /* 0x0000761005067816 */ /* 0x01afe20000000006 */
[----:B------:R-:W-:-:S05]  /*4cb0*/  @P0 IMAD.MOV.U32 R5, RZ, RZ, R13 ;  /* 0x000000ffff050224 */ /* 0x000fca00078e000d */
[----:B------:R0:W-:Y:S01]  /*4cc0*/  @P0 STG.E.U16 desc[UR38][R4.64+0xf0], R6 ;  /* 0x0000f00604000986 */ /* 0x0001e2000c101526 */
[----:B------:R-:W-:Y:S05]  /*4cd0*/  @!P1 BRA `(.L_x_157) ;  /* 0x0000000000049947 */ /* 0x000fea0003800000 */
[----:B------:R1:W5:Y:S02]  /*4ce0*/  LDG.E.LTC128B.U16 R24, desc[UR38][R8.64+0xf2] ;  /* 0x0000f22608187981 */ /* 0x000364000c1e1520 */
.L_x_157:
[----:B------:R-:W-:Y:S05]  /*4cf0*/  BSYNC B1 ;  /* 0x0000000000017941 */ /* 0x000fea0003800000 */
.L_x_156:
[----:B------:R-:W-:Y:S05]  /*4d00*/  @!P1 BRA `(.L_x_158) ;  /* 0x0000001000d09947 */ /* 0x000fea0003800000 */
[----:B-----5:R-:W-:-:S05]  /*4d10*/  HADD2.F32 R24, -RZ, R24.H0_H0 ;  /* 0x20000018ff187230 */ /* 0x020fca0000004100 */
[----:B------:R-:W-:-:S04]  /*4d20*/  FMUL R24, R24, R89 ;  /* 0x0000005918187220 */ /* 0x000fc80000400000 */
[----:B------:R-:W-:-:S05]  /*4d30*/  FFMA R24, R87, R88, R24 ;  /* 0x0000005857187223 */ /* 0x000fca0000000018 */
[----:B------:R-:W-:-:S05]  /*4d40*/  F2FP.F16.F32.PACK_AB R24, RZ, R24 ;  /* 0x00000018ff18723e */ /* 0x000fca00000000ff */
[----:B------:R3:W-:Y:S01]  /*4d50*/  STG.E.U16 desc[UR38][R12.64+0xf2], R24 ;  /* 0x0000f2180c007986 */ /* 0x0007e2000c101526 */
[----:B------:R-:W-:Y:S05]  /*4d60*/  BRA `(.L_x_158) ;  /* 0x0000001000b87947 */ /* 0x000fea0003800000 */
.L_x_33:
[----:B------:R-:W-:Y:S01]  /*4d70*/  ISETP.GT.AND P2, PT, R4, 0x1, PT ;  /* 0x000000010400780c */ /* 0x000fe20003f44270 */
[----:B------:R-:W-:Y:S01]  /*4d80*/  ULDC.64 UR4, c[0x0][0x5c0] ;  /* 0x0001700000047ab9 */ /* 0x000fe20000000a00 */
[-C--:B------:R-:W-:Y:S01]  /*4d90*/  FMUL R24, R24, R88.reuse ;  /* 0x0000005818187220 */ /* 0x080fe20000400000 */
[-C--:B------:R-:W-:Y:S01]  /*4da0*/  FMUL R25, R25, R88.reuse ;  /* 0x0000005819197220 */ /* 0x080fe20000400000 */
[----:B------:R-:W-:Y:S01]  /*4db0*/  ISETP.GT.AND P1, PT, R3, RZ, P2 ;  /* 0x000000ff0300720c */ /* 0x000fe20001724270 */
[-C--:B------:R-:W-:Y:S01]  /*4dc0*/  FMUL R26, R26, R88.reuse ;  /* 0x000000581a1a7220 */ /* 0x080fe20000400000 */
[----:B------:R-:W-:Y:S01]  /*4dd0*/  LEA R6, P4, R104, UR4, 0x1 ;  /* 0x0000000468067c11 */ /* 0x000fe2000f8808ff */
[----:B------:R-:W-:Y:S01]  /*4de0*/  FMUL R27, R27, R88 ;  /* 0x000000581b1b7220 */ /* 0x000fe20000400000 */
[----:B------:R-:W-:Y:S01]  /*4df0*/  F2FP.F16.F32.PACK_AB R24, RZ, R24 ;  /* 0x00000018ff18723e */ /* 0x000fe200000000ff */
[-C--:B------:R-:W-:Y:S01]  /*4e00*/  FMUL R28, R28, R88.reuse ;  /* 0x000000581c1c7220 */ /* 0x080fe20000400000 */
[----:B------:R-:W-:Y:S01]  /*4e10*/  LEA.HI.X R7, R104, UR5, R115, 0x1, P4 ;  /* 0x0000000568077c11 */ /* 0x000fe2000a0f0c73 */
[-C--:B------:R-:W-:Y:S01]  /*4e20*/  FMUL R29, R29, R88.reuse ;  /* 0x000000581d1d7220 */ /* 0x080fe20000400000 */
[----:B------:R-:W-:Y:S01]  /*4e30*/  F2FP.F16.F32.PACK_AB R25, RZ, R25 ;  /* 0x00000019ff19723e */ /* 0x000fe200000000ff */
[-C--:B------:R-:W-:Y:S01]  /*4e40*/  FMUL R30, R30, R88.reuse ;  /* 0x000000581e1e7220 */ /* 0x080fe20000400000 */
[----:B------:R-:W-:Y:S01]  /*4e50*/  ISETP.GT.AND P2, PT, R3, 0x8, P2 ;  /* 0x000000080300780c */ /* 0x000fe20001744270 */
[----:B------:R-:W-:Y:S01]  /*4e60*/  @P3 STG.E.U16 desc[UR38][R6.64], R24 ;  /* 0x0000001806003986 */ /* 0x000fe2000c101526 */
[C---:B------:R-:W-:Y:S01]  /*4e70*/  SHF.L.U64.HI R5, R90.reuse, 0x1, R91 ;  /* 0x000000015a057819 */ /* 0x040fe2000001025b */
[----:B------:R-:W-:Y:S01]  /*4e80*/  FMUL R31, R31, R88 ;  /* 0x000000581f1f7220 */ /* 0x000fe20000400000 */
[----:B------:R-:W-:Y:S01]  /*4e90*/  LEA R8, P3, R90, R6, 0x1 ;  /* 0x000000065a087211 */ /* 0x000fe200078608ff */
[----:B------:R-:W-:Y:S01]  /*4ea0*/  @P1 STG.E.U16 desc[UR38][R6.64+0x2], R25 ;  /* 0x0000021906001986 */ /* 0x000fe2000c101526 */
[----:B------:R-:W-:Y:S01]  /*4eb0*/  ISETP.GT.AND P1, PT, R3, 0x8, P0 ;  /* 0x000000080300780c */ /* 0x000fe20000724270 */
[----:B------:R-:W-:Y:S01]  /*4ec0*/  FMUL R32, R32, R88 ;  /* 0x0000005820207220 */ /* 0x000fe20000400000 */
[----:B------:R-:W-:Y:S01]  /*4ed0*/  F2FP.F16.F32.PACK_AB R26, RZ, R26 ;  /* 0x0000001aff1a723e */ /* 0x000fe200000000ff */
[----:B------:R-:W-:Y:S01]  /*4ee0*/  IMAD.X R9, R5, 0x1, R7, P3 ;  /* 0x0000000105097824 */ /* 0x000fe200018e0607 */
[----:B------:R-:W-:Y:S01]  /*4ef0*/  F2FP.F16.F32.PACK_AB R27, RZ, R27 ;  /* 0x0000001bff1b723e */ /* 0x000fe200000000ff */
[-C--:B------:R-:W-:Y:S01]  /*4f00*/  FMUL R33, R33, R88.reuse ;  /* 0x0000005821217220 */ /* 0x080fe20000400000 */
[----:B------:R-:W-:Y:S01]  /*4f10*/  ISETP.GT.AND P0, PT, R4, 0x8, PT ;  /* 0x000000080400780c */ /* 0x000fe20003f04270 */
[----:B------:R-:W-:Y:S01]  /*4f20*/  FMUL R34, R34, R88 ;  /* 0x0000005822227220 */ /* 0x000fe20000400000 */
[----:B------:R-:W-:Y:S01]  /*4f30*/  F2FP.F16.F32.PACK_AB R28, RZ, R28 ;  /* 0x0000001cff1c723e */ /* 0x000fe200000000ff */
[-C--:B------:R-:W-:Y:S01]  /*4f40*/  FMUL R35, R35, R88.reuse ;  /* 0x0000005823237220 */ /* 0x080fe20000400000 */
[C---:B------:R-:W-:Y:S01]  /*4f50*/  ISETP.GT.AND P4, PT, R3.reuse, RZ, P0 ;  /* 0x000000ff0300720c */ /* 0x040fe20000784270 */
[-C--:B------:R-:W-:Y:S01]  /*4f60*/  FMUL R36, R36, R88.reuse ;  /* 0x0000005824247220 */ /* 0x080fe20000400000 */
[----:B------:R-:W-:Y:S01]  /*4f70*/  F2FP.F16.F32.PACK_AB R29, RZ, R29 ;  /* 0x0000001dff1d723e */ /* 0x000fe200000000ff */
[----:B------:R-:W-:Y:S01]  /*4f80*/  @P1 STG.E.U16 desc[UR38][R8.64], R26 ;  /* 0x0000001a08001986 */ /* 0x000fe2000c101526 */
[----:B------:R-:W-:Y:S01]  /*4f90*/  ISETP.GT.AND P1, PT, R3, 0x8, P0 ;  /* 0x000000080300780c */ /* 0x000fe20000724270 */
[----:B------:R-:W-:Y:S01]  /*4fa0*/  FMUL R37, R37, R88 ;  /* 0x0000005825257220 */ /* 0x000fe20000400000 */
[----:B------:R-:W-:Y:S01]  /*4fb0*/  F2FP.F16.F32.PACK_AB R30, RZ, R30 ;  /* 0x0000001eff1e723e */ /* 0x000fe200000000ff */
[----:B------:R-:W-:Y:S01]  /*4fc0*/  @P2 STG.E.U16 desc[UR38][R8.64+0x2], R27 ;  /* 0x0000021b08002986 */ /* 0x000fe2000c101526 */
[----:B------:R-:W-:Y:S01]  /*4fd0*/  ISETP.GT.AND P2, PT, R4, 0x9, PT ;  /* 0x000000090400780c */ /* 0x000fe20003f44270 */
[-C--:B------:R-:W-:Y:S01]  /*4fe0*/  FMUL R38, R38, R88.reuse ;  /* 0x0000005826267220 */ /* 0x080fe20000400000 */
[----:B------:R-:W-:Y:S01]  /*4ff0*/  F2FP.F16.F32.PACK_AB R31, RZ, R31 ;  /* 0x0000001fff1f723e */ /* 0x000fe200000000ff */
[-C--:B------:R-:W-:Y:S01]  /*5000*/  FMUL R39, R39, R88.reuse ;  /* 0x0000005827277220 */ /* 0x080fe20000400000 */
[C---:B------:R-:W-:Y:S01]  /*5010*/  ISETP.GT.AND P3, PT, R3.reuse, RZ, P2 ;  /* 0x000000ff0300720c */ /* 0x040fe20001764270 */
[----:B------:R-:W-:Y:S01]  /*5020*/  @P4 STG.E.U16 desc[UR38][R6.64+0x10], R28 ;  /* 0x0000101c06004986 */ /* 0x000fe2000c101526 */
[----:B------:R-:W-:Y:S01]  /*5030*/  ISETP.GT.AND P2, PT, R3, 0x8, P2 ;  /* 0x000000080300780c */ /* 0x000fe20001744270 */
[-C--:B------:R-:W-:Y:S01]  /*5040*/  FMUL R40, R40, R88.reuse ;  /* 0x0000005828287220 */ /* 0x080fe20000400000 */
[----:B------:R-:W-:Y:S01]  /*5050*/  ISETP.GT.AND P0, PT, R4, 0x10, PT ;  /* 0x000000100400780c */ /* 0x000fe20003f04270 */
[----:B------:R-:W-:Y:S01]  /*5060*/  FMUL R41, R41, R88 ;  /* 0x0000005829297220 */ /* 0x000fe20000400000 */
[----:B------:R-:W-:Y:S01]  /*5070*/  F2FP.F16.F32.PACK_AB R32, RZ, R32 ;  /* 0x00000020ff20723e */ /* 0x000fe200000000ff */
[-C--:B------:R-:W-:Y:S01]  /*5080*/  FMUL R42, R42, R88.reuse ;  /* 0x000000582a2a7220 */ /* 0x080fe20000400000 */
[----:B------:R-:W-:Y:S01]  /*5090*/  ISETP.GT.AND P4, PT, R3, RZ, P0 ;  /* 0x000000ff0300720c */ /* 0x000fe20000784270 */
[-C--:B------:R-:W-:Y:S01]  /*50a0*/  FMUL R43, R43, R88.reuse ;  /* 0x000000582b2b7220 */ /* 0x080fe20000400000 */
[----:B------:R-:W-:Y:S01]  /*50b0*/  F2FP.F16.F32.PACK_AB R33, RZ, R33 ;  /* 0x00000021ff21723e */ /* 0x000fe200000000ff */
[----:B------:R-:W-:Y:S01]  /*50c0*/  FMUL R44, R44, R88 ;  /* 0x000000582c2c7220 */ /* 0x000fe20000400000 */
[----:B------:R-:W-:Y:S01]  /*50d0*/  F2FP.F16.F32.PACK_AB R34, RZ, R34 ;  /* 0x00000022ff22723e */ /* 0x000fe200000000ff */
[----:B------:R-:W-:Y:S01]  /*50e0*/  @P3 STG.E.U16 desc[UR38][R6.64+0x12], R29 ;  /* 0x0000121d06003986 */ /* 0x000fe2000c101526 */
[----:B------:R-:W-:Y:S01]  /*50f0*/  ISETP.GT.AND P3, PT, R4, 0x11, PT ;  /* 0x000000110400780c */ /* 0x000fe20003f64270 */
[-C--:B------:R-:W-:Y:S01]  /*5100*/  FMUL R45, R45, R88.reuse ;  /* 0x000000582d2d7220 */ /* 0x080fe20000400000 */
[----:B------:R-:W-:Y:S01]  /*5110*/  F2FP.F16.F32.PACK_AB R35, RZ, R35 ;  /* 0x00000023ff23723e */ /* 0x000fe200000000ff */
[----:B------:R-:W-:Y:S01]  /*5120*/  @P1 STG.E.U16 desc[UR38][R8.64+0x10], R30 ;  /* 0x0000101e08001986 */ /* 0x000fe2000c101526 */
[C---:B------:R-:W-:Y:S01]  /*5130*/  ISETP.GT.AND P1, PT, R3.reuse, 0x8, P0 ;  /* 0x000000080300780c */ /* 0x040fe20000724270 */
[-C--:B------:R-:W-:Y:S01]  /*5140*/  FMUL R46, R46, R88.reuse ;  /* 0x000000582e2e7220 */ /* 0x080fe20000400000 */
[----:B------:R-:W-:Y:S01]  /*5150*/  ISETP.GT.AND P0, PT, R4, 0x18, PT ;  /* 0x000000180400780c */ /* 0x000fe20003f04270 */
[----:B------:R-:W-:Y:S01]  /*5160*/  @P2 STG.E.U16 desc[UR38][R8.64+0x12], R31 ;  /* 0x0000121f08002986 */ /* 0x000fe2000c101526 */
[----:B------:R-:W-:Y:S01]  /*5170*/  ISETP.GT.AND P2, PT, R3, RZ, P3 ;  /* 0x000000ff0300720c */ /* 0x000fe20001f44270 */
[-C--:B------:R-:W-:Y:S01]  /*5180*/  FMUL R47, R47, R88.reuse ;  /* 0x000000582f2f7220 */ /* 0x080fe20000400000 */
[C---:B------:R-:W-:Y:S01]  /*5190*/  ISETP.GT.AND P3, PT, R3.reuse, 0x8, P3 ;  /* 0x000000080300780c */ /* 0x040fe20001f64270 */
[----:B------:R-:W-:Y:S01]  /*51a0*/  @P4 STG.E.U16 desc[UR38][R6.64+0x20], R32 ;  /* 0x0000202006004986 */ /* 0x000fe2000c101526 */
[----:B------:R-:W-:Y:S01]  /*51b0*/  ISETP.GT.AND P4, PT, R3, RZ, P0 ;  /* 0x000000ff0300720c */ /* 0x000fe20000784270 */
[----:B------:R-:W-:Y:S01]  /*51c0*/  FMUL R48, R48, R88 ;  /* 0x0000005830307220 */ /* 0x000fe20000400000 */
[----:B------:R-:W-:Y:S01]  /*51d0*/  F2FP.F16.F32.PACK_AB R36, RZ, R36 ;  /* 0x00000024ff24723e */ /* 0x000fe200000000ff */
[-C--:B------:R-:W-:Y:S01]  /*51e0*/  FMUL R49, R49, R88.reuse ;  /* 0x0000005831317220 */ /* 0x080fe20000400000 */
[----:B------:R-:W-:Y:S01]  /*51f0*/  F2FP.F16.F32.PACK_AB R37, RZ, R37 ;  /* 0x00000025ff25723e */ /* 0x000fe200000000ff */
[----:B------:R-:W-:Y:S01]  /*5200*/  FMUL R50, R50, R88 ;  /* 0x0000005832327220 */ /* 0x000fe20000400000 */
[----:B------:R-:W-:Y:S01]  /*5210*/  F2FP.F16.F32.PACK_AB R38, RZ, R38 ;  /* 0x00000026ff26723e */ /* 0x000fe200000000ff */
[----:B------:R-:W-:Y:S01]  /*5220*/  FMUL R51, R51, R88 ;  /* 0x0000005833337220 */ /* 0x000fe20000400000 */
[----:B------:R-:W-:Y:S01]  /*5230*/  F2FP.F16.F32.PACK_AB R39, RZ, R39 ;  /* 0x00000027ff27723e */ /* 0x000fe200000000ff */
[----:B------:R-:W-:Y:S01]  /*5240*/  @P2 STG.E.U16 desc[UR38][R6.64+0x22], R33 ;  /* 0x0000222106002986 */ /* 0x000fe2000c101526 */
[----:B------:R-:W-:Y:S01]  /*5250*/  F2FP.F16.F32.PACK_AB R40, RZ, R40 ;  /* 0x00000028ff28723e */ /* 0x000fe200000000ff */
[-C--:B------:R-:W-:Y:S01]  /*5260*/  FMUL R52, R52, R88.reuse ;  /* 0x0000005834347220 */ /* 0x080fe20000400000 */
[----:B------:R-:W-:Y:S01]  /*5270*/  F2FP.F16.F32.PACK_AB R41, RZ, R41 ;  /* 0x00000029ff29723e */ /* 0x000fe200000000ff */
[----:B------:R-:W-:Y:S01]  /*5280*/  @P1 STG.E.U16 desc[UR38][R8.64+0x20], R34 ;  /* 0x0000202208001986 */ /* 0x000fe2000c101526 */
[----:B------:R-:W-:Y:S01]  /*5290*/  ISETP.GT.AND P1, PT, R3, 0x8, P0 ;  /* 0x000000080300780c */ /* 0x000fe20000724270 */
[-C--:B------:R-:W-:Y:S01]  /*52a0*/  FMUL R53, R53, R88.reuse ;  /* 0x0000005835357220 */ /* 0x080fe20000400000 */
[C---:B------:R-:W-:Y:S01]  /*52b0*/  ISETP.GT.AND P0, PT, R4.reuse, 0x20, PT ;  /* 0x000000200400780c */ /* 0x040fe20003f04270 */
[----:B------:R-:W-:Y:S01]  /*52c0*/  @P3 STG.E.U16 desc[UR38][R8.64+0x22], R35 ;  /* 0x0000222308003986 */ /* 0x000fe2000c101526 */
[----:B------:R-:W-:Y:S01]  /*52d0*/  ISETP.GT.AND P3, PT, R4, 0x19, PT ;  /* 0x000000190400780c */ /* 0x000fe20003f64270 */
[----:B------:R-:W-:Y:S01]  /*52e0*/  FMUL R54, R54, R88 ;  /* 0x0000005836367220 */ /* 0x000fe20000400000 */
[----:B------:R-:W-:Y:S01]  /*52f0*/  F2FP.F16.F32.PACK_AB R42, RZ, R42 ;  /* 0x0000002aff2a723e */ /* 0x000fe200000000ff */
[----:B------:R-:W-:Y:S01]  /*5300*/  @P4 STG.E.U16 desc[UR38][R6.64+0x30], R36 ;  /* 0x0000302406004986 */ /* 0x000fe2000c101526 */
[----:B------:R-:W-:Y:S01]  /*5310*/  ISETP.GT.AND P2, PT, R3, RZ, P3 ;  /* 0x000000ff0300720c */ /* 0x000fe20001f44270 */
[-C--:B------:R-:W-:Y:S01]  /*5320*/  FMUL R55, R55, R88.reuse ;  /* 0x0000005837377220 */ /* 0x080fe20000400000 */
[C---:B------:R-:W-:Y:S01]  /*5330*/  ISETP.GT.AND P3, PT, R3.reuse, 0x8, P3 ;  /* 0x000000080300780c */ /* 0x040fe20001f64270 */
[-C--:B------:R-:W-:Y:S01]  /*5340*/  FMUL R56, R56, R88.reuse ;  /* 0x0000005838387220 */ /* 0x080fe20000400000 */
[----:B------:R-:W-:Y:S01]  /*5350*/  ISETP.GT.AND P4, PT, R3, RZ, P0 ;  /* 0x000000ff0300720c */ /* 0x000fe20000784270 */
[-C--:B------:R-:W-:Y:S01]  /*5360*/  FMUL R57, R57, R88.reuse ;  /* 0x0000005839397220 */ /* 0x080fe20000400000 */
[----:B------:R-:W-:Y:S01]  /*5370*/  F2FP.F16.F32.PACK_AB R43, RZ, R43 ;  /* 0x0000002bff2b723e */ /* 0x000fe200000000ff */
[----:B------:R-:W-:Y:S01]  /*5380*/  FMUL R58, R58, R88 ;  /* 0x000000583a3a7220 */ /* 0x000fe20000400000 */
[----:B------:R-:W-:Y:S01]  /*5390*/  F2FP.F16.F32.PACK_AB R44, RZ, R44 ;  /* 0x0000002cff2c723e */ /* 0x000fe200000000ff */
[-C--:B------:R-:W-:Y:S01]  /*53a0*/  FMUL R59, R59, R88.reuse ;  /* 0x000000583b3b7220 */ /* 0x080fe20000400000 */
[----:B------:R-:W-:Y:S01]  /*53b0*/  F2FP.F16.F32.PACK_AB R45, RZ, R45 ;  /* 0x0000002dff2d723e */ /* 0x000fe200000000ff */
[----:B------:R-:W-:Y:S01]  /*53c0*/  FMUL R60, R60, R88 ;  /* 0x000000583c3c7220 */ /* 0x000fe20000400000 */
[----:B------:R-:W-:Y:S01]  /*53d0*/  F2FP.F16.F32.PACK_AB R46, RZ, R46 ;  /* 0x0000002eff2e723e */ /* 0x000fe200000000ff */
[----:B------:R-:W-:Y:S01]  /*53e0*/  @P2 STG.E.U16 desc[UR38][R6.64+0x32], R37 ;  /* 0x0000322506002986 */ /* 0x000fe2000c101526 */
[----:B------:R-:W-:Y:S01]  /*53f0*/  F2FP.F16.F32.PACK_AB R47, RZ, R47 ;  /* 0x0000002fff2f723e */ /* 0x000fe200000000ff */
[----:B------:R-:W-:Y:S01]  /*5400*/  FMUL R61, R61, R88 ;  /* 0x000000583d3d7220 */ /* 0x000fe20000400000 */
[----:B------:R-:W-:Y:S01]  /*5410*/  F2FP.F16.F32.PACK_AB R48, RZ, R48 ;  /* 0x00000030ff30723e */ /* 0x000fe200000000ff */
[----:B------:R-:W-:Y:S01]  /*5420*/  @P1 STG.E.U16 desc[UR38][R8.64+0x30], R38 ;  /* 0x0000302608001986 */ /* 0x000fe2000c101526 */
[----:B------:R-:W-:Y:S01]  /*5430*/  ISETP.GT.AND P1, PT, R3, 0x8, P0 ;  /* 0x000000080300780c */ /* 0x000fe20000724270 */
[-C--:B------:R-:W-:Y:S01]  /*5440*/  FMUL R62, R62, R88.reuse ;  /* 0x000000583e3e7220 */ /* 0x080fe20000400000 */
[C---:B------:R-:W-:Y:S01]  /*5450*/  ISETP.GT.AND P0, PT, R4.reuse, 0x28, PT ;  /* 0x000000280400780c */ /* 0x040fe20003f04270 */
[----:B------:R-:W-:Y:S01]  /*5460*/  @P3 STG.E.U16 desc[UR38][R8.64+0x32], R39 ;  /* 0x0000322708003986 */ /* 0x000fe2000c101526 */
[----:B------:R-:W-:Y:S01]  /*5470*/  ISETP.GT.AND P3, PT, R4, 0x21, PT ;  /* 0x000000210400780c */ /* 0x000fe20003f64270 */
[-C--:B------:R-:W-:Y:S01]  /*5480*/  FMUL R63, R63, R88.reuse ;  /* 0x000000583f3f7220 */ /* 0x080fe20000400000 */
[----:B------:R-:W-:Y:S01]  /*5490*/  F2FP.F16.F32.PACK_AB R49, RZ, R49 ;  /* 0x00000031ff31723e */ /* 0x000fe200000000ff */
[----:B------:R-:W-:Y:S01]  /*54a0*/  @P4 STG.E.U16 desc[UR38][R6.64+0x40], R40 ;  /* 0x0000402806004986 */ /* 0x000fe2000c101526 */
[C---:B------:R-:W-:Y:S01]  /*54b0*/  ISETP.GT.AND P2, PT, R3.reuse, RZ, P3 ;  /* 0x000000ff0300720c */ /* 0x040fe20001f44270 */
[-C--:B------:R-:W-:Y:S01]  /*54c0*/  FMUL R64, R64, R88.reuse ;  /* 0x0000005840407220 */ /* 0x080fe20000400000 */
[----:B------:R-:W-:Y:S01]  /*54d0*/  ISETP.GT.AND P3, PT, R3, 0x8, P3 ;  /* 0x000000080300780c */ /* 0x000fe20001f64270 */
[-C--:B------:R-:W-:Y:S01]  /*54e0*/  FMUL R65, R65, R88.reuse ;  /* 0x0000005841417220 */ /* 0x080fe20000400000 */
        /* <DEDUP_REMOVED lines=62> */
[----:B------:R-:W-:-:S02]  /*58d0*/  F2FP.F16.F32.PACK_AB R68, RZ, R68 ;  /* 0x00000044ff44723e */ /* 0x000fc400000000ff */
[----:B------:R-:W-:Y:S01]  /*58e0*/  F2FP.F16.F32.PACK_AB R69, RZ, R69 ;  /* 0x00000045ff45723e */ /* 0x000fe200000000ff */
[----:B------:R-:W-:Y:S01]  /*58f0*/  @P1 STG.E.U16 desc[UR38][R8.64+0x60], R50 ;  /* 0x0000603208001986 */ /* 0x000fe2000c101526 */
[C---:B------:R-:W-:Y:S02]  /*5900*/  ISETP.GT.AND P1, PT, R3.reuse, 0x8, P0 ;  /* 0x000000080300780c */ /* 0x040fe40000724270 */
[C---:B------:R-:W-:Y:S01]  /*5910*/  ISETP.GT.AND P0, PT, R4.reuse, 0x40, PT ;  /* 0x000000400400780c */ /* 0x040fe20003f04270 */
[----:B------:R-:W-:Y:S01]  /*5920*/  @P3 STG.E.U16 desc[UR38][R8.64+0x62], R51 ;  /* 0x0000623308003986 */ /* 0x000fe2000c101526 */
[----:B------:R-:W-:Y:S02]  /*5930*/  ISETP.GT.AND P3, PT, R4, 0x39, PT ;  /* 0x000000390400780c */ /* 0x000fe40003f64270 */
[----:B------:R-:W-:Y:S01]  /*5940*/  F2FP.F16.F32.PACK_AB R70, RZ, R70 ;  /* 0x00000046ff46723e */ /* 0x000fe200000000ff */
[----:B------:R-:W-:Y:S01]  /*5950*/  @P4 STG.E.U16 desc[UR38][R6.64+0x70], R52 ;  /* 0x0000703406004986 */ /* 0x000fe2000c101526 */
[----:B------:R-:W-:-:S02]  /*5960*/  ISETP.GT.AND P2, PT, R3, RZ, P3 ;  /* 0x000000ff0300720c */ /* 0x000fc40001f44270 */
[C---:B------:R-:W-:Y:S02]  /*5970*/  ISETP.GT.AND P3, PT, R3.reuse, 0x8, P3 ;  /* 0x000000080300780c */ /* 0x040fe40001f64270 */
[----:B------:R-:W-:Y:S02]  /*5980*/  ISETP.GT.AND P4, PT, R3, RZ, P0 ;  /* 0x000000ff0300720c */ /* 0x000fe40000784270 */
[----:B------:R-:W-:Y:S02]  /*5990*/  F2FP.F16.F32.PACK_AB R71, RZ, R71 ;  /* 0x00000047ff47723e */ /* 0x000fe400000000ff */
[----:B------:R-:W-:Y:S02]  /*59a0*/  F2FP.F16.F32.PACK_AB R72, RZ, R72 ;  /* 0x00000048ff48723e */ /* 0x000fe400000000ff */
[----:B------:R-:W-:Y:S02]  /*59b0*/  F2FP.F16.F32.PACK_AB R73, RZ, R73 ;  /* 0x00000049ff49723e */ /* 0x000fe400000000ff */
        /* <DEDUP_REMOVED lines=33> */
[----:B------:R-:W-:-:S03]  /*5bd0*/  F2FP.F16.F32.PACK_AB R87, RZ, R87 ;  /* 0x00000057ff57723e */ /* 0x000fc600000000ff */
[----:B------:R-:W-:Y:S04]  /*5be0*/  @P2 STG.E.U16 desc[UR38][R6.64+0x92], R61 ;  /* 0x0000923d06002986 */ /* 0x000fe8000c101526 */
[----:B------:R-:W-:Y:S01]  /*5bf0*/  @P1 STG.E.U16 desc[UR38][R8.64+0x90], R62 ;  /* 0x0000903e08001986 */ /* 0x000fe2000c101526 */
[----:B------:R-:W-:Y:S02]  /*5c00*/  ISETP.GT.AND P1, PT, R3, 0x8, P0 ;  /* 0x000000080300780c */ /* 0x000fe40000724270 */
[C---:B------:R-:W-:Y:S01]  /*5c10*/  ISETP.GT.AND P0, PT, R4.reuse, 0x58, PT ;  /* 0x000000580400780c */ /* 0x040fe20003f04270 */
[----:B------:R-:W-:Y:S01]  /*5c20*/  @P3 STG.E.U16 desc[UR38][R8.64+0x92], R63 ;  /* 0x0000923f08003986 */ /* 0x000fe2000c101526 */
[----:B------:R-:W-:-:S03]  /*5c30*/  ISETP.GT.AND P3, PT, R4, 0x51, PT ;  /* 0x000000510400780c */ /* 0x000fc60003f64270 */
[----:B------:R-:W-:Y:S01]  /*5c40*/  @P4 STG.E.U16 desc[UR38][R6.64+0xa0], R64 ;  /* 0x0000a04006004986 */ /* 0x000fe2000c101526 */
[C---:B------:R-:W-:Y:S02]  /*5c50*/  ISETP.GT.AND P2, PT, R3.reuse, RZ, P3 ;  /* 0x000000ff0300720c */ /* 0x040fe40001f44270 */
[C---:B------:R-:W-:Y:S02]  /*5c60*/  ISETP.GT.AND P3, PT, R3.reuse, 0x8, P3 ;  /* 0x000000080300780c */ /* 0x040fe40001f64270 */
[----:B------:R-:W-:-:S09]  /*5c70*/  ISETP.GT.AND P4, PT, R3, RZ, P0 ;  /* 0x000000ff0300720c */ /* 0x000fd20000784270 */
        /* <DEDUP_REMOVED lines=9> */
[C---:B------:R-:W-:Y:S02]  /*5d10*/  ISETP.GT.AND P3, PT, R3.reuse, RZ, P0 ;  /* 0x000000ff0300720c */ /* 0x040fe40000764270 */
[----:B------:R-:W-:-:S07]  /*5d20*/  ISETP.GT.AND P0, PT, R3, 0x8, P0 ;  /* 0x000000080300780c */ /* 0x000fce0000704270 */
[----:B------:R-:W-:Y:S04]  /*5d30*/  @P2 STG.E.U16 desc[UR38][R6.64+0xb2], R69 ;  /* 0x0000b24506002986 */ /* 0x000fe8000c101526 */
[----:B------:R-:W-:Y:S01]  /*5d40*/  @P1 STG.E.U16 desc[UR38][R8.64+0xb0], R70 ;  /* 0x0000b04608001986 */ /* 0x000fe2000c101526 */
[----:B------:R-:W-:-:S03]  /*5d50*/  ISETP.GT.AND P1, PT, R4, 0x68, PT ;  /* 0x000000680400780c */ /* 0x000fc60003f24270 */
        /* <DEDUP_REMOVED lines=11> */
[C---:B------:R-:W-:Y:S02]  /*5e10*/  ISETP.GT.AND P2, PT, R3.reuse, RZ, P0 ;  /* 0x000000ff0300720c */ /* 0x040fe40000744270 */
[----:B------:R-:W-:Y:S01]  /*5e20*/  ISETP.GT.AND P0, PT, R3, 0x8, P0 ;  /* 0x000000080300780c */ /* 0x000fe20000704270 */
[----:B------:R-:W-:Y:S01]  /*5e30*/  @P3 STG.E.U16 desc[UR38][R6.64+0xd0], R76 ;  /* 0x0000d04c06003986 */ /* 0x000fe2000c101526 */
[----:B------:R-:W-:-:S04]  /*5e40*/  ISETP.GT.AND P3, PT, R4, 0x70, PT ;  /* 0x000000700400780c */ /* 0x000fc80003f64270 */
[C---:B------:R-:W-:Y:S02]  /*5e50*/  ISETP.GT.AND P4, PT, R3.reuse, RZ, P3 ;  /* 0x000000ff0300720c */ /* 0x040fe40001f84270 */
[----:B------:R-:W-:-:S03]  /*5e60*/  ISETP.GT.AND P3, PT, R3, 0x8, P3 ;  /* 0x000000080300780c */ /* 0x000fc60001f64270 */
[----:B------:R-:W-:Y:S01]  /*5e70*/  @P2 STG.E.U16 desc[UR38][R6.64+0xd2], R77 ;  /* 0x0000d24d06002986 */ /* 0x000fe2000c101526 */
[----:B------:R-:W-:-:S03]  /*5e80*/  ISETP.GT.AND P2, PT, R4, 0x79, PT ;  /* 0x000000790400780c */ /* 0x000fc60003f44270 */
[----:B------:R-:W-:Y:S01]  /*5e90*/  @P1 STG.E.U16 desc[UR38][R8.64+0xd0], R78 ;  /* 0x0000d04e08001986 */ /* 0x000fe2000c101526 */
[----:B------:R-:W-:-:S03]  /*5ea0*/  ISETP.GT.AND P1, PT, R4, 0x78, PT ;  /* 0x000000780400780c */ /* 0x000fc60003f24270 */
[----:B------:R-:W-:Y:S01]  /*5eb0*/  @P0 STG.E.U16 desc[UR38][R8.64+0xd2], R79 ;  /* 0x0000d24f08000986 */ /* 0x000fe2000c101526 */
[----:B------:R-:W-:-:S03]  /*5ec0*/  ISETP.GT.AND P0, PT, R4, 0x71, PT ;  /* 0x000000710400780c */ /* 0x000fc60003f04270 */
[----:B------:R-:W-:Y:S01]  /*5ed0*/  @P4 STG.E.U16 desc[UR38][R6.64+0xe0], R80 ;  /* 0x0000e05006004986 */ /* 0x000fe2000c101526 */
[C---:B------:R-:W-:Y:S02]  /*5ee0*/  ISETP.GT.AND P4, PT, R3.reuse, RZ, P0 ;  /* 0x000000ff0300720c */ /* 0x040fe40000784270 */
[----:B------:R-:W-:-:S11]  /*5ef0*/  ISETP.GT.AND P0, PT, R3, 0x8, P0 ;  /* 0x000000080300780c */ /* 0x000fd60000704270 */
[----:B------:R-:W-:Y:S02]  /*5f00*/  @P4 IMAD.MOV.U32 R4, RZ, RZ, R6 ;  /* 0x000000ffff044224 */ /* 0x000fe400078e0006 */
[----:B------:R-:W-:-:S05]  /*5f10*/  @P4 IMAD.MOV.U32 R5, RZ, RZ, R7 ;  /* 0x000000ffff054224 */ /* 0x000fca00078e0007 */
[----:B------:R0:W-:Y:S01]  /*5f20*/  @P4 STG.E.U16 desc[UR38][R4.64+0xe2], R81 ;  /* 0x0000e25104004986 */ /* 0x0001e2000c101526 */
[C---:B------:R-:W-:Y:S02]  /*5f30*/  ISETP.GT.AND P4, PT, R3.reuse, RZ, P2 ;  /* 0x000000ff0300720c */ /* 0x040fe40001784270 */
[----:B------:R-:W-:Y:S01]  /*5f40*/  ISETP.GT.AND P2, PT, R3, 0x8, P2 ;  /* 0x000000080300780c */ /* 0x000fe20001744270 */
[----:B0-----:R-:W-:Y:S02]  /*5f50*/  @P3 IMAD.MOV.U32 R4, RZ, RZ, R8 ;  /* 0x000000ffff043224 */ /* 0x001fe400078e0008 */
[----:B------:R-:W-:-:S05]  /*5f60*/  @P3 IMAD.MOV.U32 R5, RZ, RZ, R9 ;  /* 0x000000ffff053224 */ /* 0x000fca00078e0009 */
[----:B------:R0:W-:Y:S01]  /*5f70*/  @P3 STG.E.U16 desc[UR38][R4.64+0xe0], R82 ;  /* 0x0000e05204003986 */ /* 0x0001e2000c101526 */
[C---:B------:R-:W-:Y:S02]  /*5f80*/  ISETP.GT.AND P3, PT, R3.reuse, RZ, P1 ;  /* 0x000000ff0300720c */ /* 0x040fe40000f64270 */
[----:B------:R-:W-:Y:S01]  /*5f90*/  ISETP.GT.AND P1, PT, R3, 0x8, P1 ;  /* 0x000000080300780c */ /* 0x000fe20000f24270 */
[----:B0-----:R-:W-:Y:S02]  /*5fa0*/  @P0 IMAD.MOV.U32 R4, RZ, RZ, R8 ;  /* 0x000000ffff040224 */ /* 0x001fe400078e0008 */
[----:B------:R-:W-:-:S05]  /*5fb0*/  @P0 IMAD.MOV.U32 R5, RZ, RZ, R9 ;  /* 0x000000ffff050224 */ /* 0x000fca00078e0009 */
[----:B------:R0:W-:Y:S03]  /*5fc0*/  @P0 STG.E.U16 desc[UR38][R4.64+0xe2], R83 ;  /* 0x0000e25304000986 */ /* 0x0001e6000c101526 */
[----:B0-----:R-:W-:Y:S02]  /*5fd0*/  @P3 IMAD.MOV.U32 R4, RZ, RZ, R6 ;  /* 0x000000ffff043224 */ /* 0x001fe400078e0006 */
[----:B------:R-:W-:-:S05]  /*5fe0*/  @P3 IMAD.MOV.U32 R5, RZ, RZ, R7 ;  /* 0x000000ffff053224 */ /* 0x000fca00078e0007 */
[----:B------:R0:W-:Y:S04]  /*5ff0*/  @P3 STG.E.U16 desc[UR38][R4.64+0xf0], R84 ;  /* 0x0000f05404003986 */ /* 0x0001e8000c101526 */
[----:B------:R4:W-:Y:S01]  /*6000*/  @P4 STG.E.U16 desc[UR38][R6.64+0xf2], R85 ;  /* 0x0000f25506004986 */ /* 0x0009e2000c101526 */
[----:B0-----:R-:W-:Y:S02]  /*6010*/  @P1 IMAD.MOV.U32 R4, RZ, RZ, R8 ;  /* 0x000000ffff041224 */ /* 0x001fe400078e0008 */
[----:B------:R-:W-:-:S05]  /*6020*/  @P1 IMAD.MOV.U32 R5, RZ, RZ, R9 ;  /* 0x000000ffff051224 */ /* 0x000fca00078e0009 */
[----:B------:R4:W-:Y:S04]  /*6030*/  @P1 STG.E.U16 desc[UR38][R4.64+0xf0], R86 ;  /* 0x0000f05604001986 */ /* 0x0009e8000c101526 */
[----:B------:R4:W-:Y:S02]  /*6040*/  @P2 STG.E.U16 desc[UR38][R8.64+0xf2], R87 ;  /* 0x0000f25708002986 */ /* 0x0009e4000c101526 */
.L_x_158:
[----:B------:R-:W-:Y:S05]  /*6050*/  BSYNC B0 ;  /* 0x0000000000007941 */ /* 0x000fea0003800000 */
.L_x_32:
[----:B------:R-:W-:Y:S01]  /*6060*/  IADD3 R16, P0, R16, UR36, RZ ;  /* 0x0000002410107c10 */ /* 0x000fe2000ff1e0ff */
[----:B------:R-:W-:Y:S01]  /*6070*/  ULDC.64 UR4, c[0x0][0x650] ;  /* 0x0001940000047ab9 */ /* 0x000fe20000000a00 */
[----:B------:R-:W-:Y:S01]  /*6080*/  PRMT R3, RZ, 0x7610, R3 ;  /* 0x00007610ff037816 */ /* 0x000fe20000000003 */
[----:B------:R-:W-:Y:S01]  /*6090*/  IMAD.MOV.U32 R100, RZ, RZ, -0x1 ;  /* 0xffffffffff647424 */ /* 0x000fe200078e00ff */
[----:B------:R-:W-:Y:S01]  /*60a0*/  IADD3.X R17, R17, UR42, RZ, P0, !PT ;  /* 0x0000002a11117c10 */ /* 0x000fe200087fe4ff */
[----:B------:R-:W-:Y:S01]  /*60b0*/  IMAD.MOV.U32 R99, RZ, RZ, -0x1 ;  /* 0xffffffffff637424 */ /* 0x000fe200078e00ff */
[----:B------:R-:W-:-:S04]  /*60c0*/  ISETP.GE.U32.AND P0, PT, R16, UR4, PT ;  /* 0x0000000410007c0c */ /* 0x000fc8000bf06070 */
[----:B------:R-:W-:-:S13]  /*60d0*/  ISETP.GE.U32.AND.EX P0, PT, R17, UR5, PT, P0 ;  /* 0x0000000511007c0c */ /* 0x000fda000bf06100 */
[----:B------:R-:W-:Y:S05]  /*60e0*/  @P0 BRA `(.L_x_159) ;  /* 0x00000004004c0947 */ /* 0x000fea0003800000 */
[----:B------:R-:W0:Y:S01]  /*60f0*/  LDC.64 R10, c[0x0][0x628] ;  /* 0x00018a00ff0a7b82 */ /* 0x000e220000000a00 */
[----:B---3--:R-:W3:Y:S01]  /*6100*/  S2R R12, SR_CTAID.X ;  /* 0x00000000000c7919 */ /* 0x008ee20000002500 */
[----:B-12-4-:R-:W-:Y:S02]  /*6110*/  IMAD.MOV.U32 R8, RZ, RZ, R16 ;  /* 0x000000ffff087224 */ /* 0x016fe400078e0010 */
[----:B------:R-:W-:Y:S01]  /*6120*/  IMAD.MOV.U32 R9, RZ, RZ, R17 ;  /* 0x000000ffff097224 */ /* 0x000fe200078e0011 */
[----:B------:R-:W1:Y:S03]  /*6130*/  S2R R20, SR_CTAID.Y ;  /* 0x0000000000147919 */ /* 0x000e660000002600 */
[----:B------:R-:W2:Y:S08]  /*6140*/  LDC R0, c[0x0][0x630] ;  /* 0x00018c00ff007b82 */ /* 0x000eb00000000800 */
[----:B------:R-:W4:Y:S01]  /*6150*/  LDC.64 R14, c[0x0][0x620] ;  /* 0x00018800ff0e7b82 */ /* 0x000f220000000a00 */
[----:B0-----:R-:W-:-:S04]  /*6160*/  ISETP.NE.U32.AND P0, PT, R10, RZ, PT ;  /* 0x000000ff0a00720c */ /* 0x001fc80003f05070 */
[----:B------:R-:W-:-:S13]  /*6170*/  ISETP.NE.AND.EX P0, PT, R11, RZ, PT, P0 ;  /* 0x000000ff0b00720c */ /* 0x000fda0003f05300 */
[----:B-1234-:R-:W-:Y:S05]  /*6180*/  @!P0 BRA `(.L_x_160) ;  /* 0x0000000000288947 */ /* 0x01efea0003800000 */
        /* <DEDUP_REMOVED lines=10> */
.L_x_160:
[-CC-:B------:R-:W-:Y:S01]  /*6230*/  SHF.R.U64 R99, R8, R0.reuse, R9.reuse ;  /* 0x0000000008637219 */ /* 0x180fe20000001209 */
[----:B------:R-:W0:Y:S01]  /*6240*/  LDC.64 R26, c[0x0][0x640] ;  /* 0x00019000ff1a7b82 */ /* 0x000e220000000a00 */
[----:B------:R-:W-:Y:S01]  /*6250*/  SHF.R.U32.HI R0, RZ, R0, R9 ;  /* 0x00000000ff007219 */ /* 0x000fe20000011609 */
[----:B------:R-:W-:Y:S01]  /*6260*/  ULDC UR4, c[0x0][0x150] ;  /* 0x0000540000047ab9 */ /* 0x000fe20000000800 */
[----:B------:R-:W-:Y:S02]  /*6270*/  IADD3 R3, P0, RZ, -R99, RZ ;  /* 0x80000063ff037210 */ /* 0x000fe40007f1e0ff */
[----:B------:R-:W-:-:S03]  /*6280*/  I2FP.F32.U32 R7, R12 ;  /* 0x0000000c00077245 */ /* 0x000fc60000201000 */
[----:B------:R-:W1:Y:S01]  /*6290*/  LDC R6, c[0x0][0x618] ;  /* 0x00018600ff067b82 */ /* 0x000e620000000800 */
[----:B------:R-:W-:Y:S02]  /*62a0*/  IMAD.X R5, RZ, RZ, ~R0, P0 ;  /* 0x000000ffff057224 */ /* 0x000fe400000e0e00 */
[----:B------:R-:W-:Y:S01]  /*62b0*/  FMUL R7, R7, UR4 ;  /* 0x0000000407077c20 */ /* 0x000fe20008400000 */
[----:B------:R-:W-:Y:S01]  /*62c0*/  ULDC UR4, c[0x0][0x154] ;  /* 0x0000550000047ab9 */ /* 0x000fe20000000800 */
[-C--:B------:R-:W-:Y:S02]  /*62d0*/  IMAD R0, R5, R14.reuse, RZ ;  /* 0x0000000e05007224 */ /* 0x080fe400078e02ff */
[C---:B------:R-:W-:Y:S01]  /*62e0*/  IMAD.WIDE.U32 R4, R3.reuse, R14, R16 ;  /* 0x0000000e03047225 */ /* 0x040fe200078e0010 */
[----:B------:R-:W2:Y:S01]  /*62f0*/  LDC R11, c[0x0][0x608] ;  /* 0x00018200ff0b7b82 */ /* 0x000ea20000000800 */
[----:B------:R-:W3:Y:S02]  /*6300*/  F2I.U32.TRUNC.NTZ R7, R7 ;  /* 0x0000000700077305 */ /* 0x000ee4000020f000 */
[----:B------:R-:W-:-:S04]  /*6310*/  IMAD R3, R3, R15, R0 ;  /* 0x0000000f03037224 */ /* 0x000fc800078e0200 */
[----:B------:R-:W-:Y:S01]  /*6320*/  IMAD.IADD R3, R5, 0x1, R3 ;  /* 0x0000000105037824 */ /* 0x000fe200078e0203 */
[----:B------:R-:W4:Y:S01]  /*6330*/  LDC R8, c[0x0][0x658] ;  /* 0x00019600ff087b82 */ /* 0x000f220000000800 */
[----:B------:R-:W-:Y:S02]  /*6340*/  I2FP.F32.U32 R5, R20 ;  /* 0x0000001400057245 */ /* 0x000fe40000201000 */
[----:B0-----:R-:W-:-:S04]  /*6350*/  ISETP.NE.U32.AND P0, PT, R26, RZ, PT ;  /* 0x000000ff1a00720c */ /* 0x001fc80003f05070 */
[----:B------:R-:W-:Y:S01]  /*6360*/  ISETP.NE.AND.EX P0, PT, R27, RZ, PT, P0 ;  /* 0x000000ff1b00720c */ /* 0x000fe20003f05300 */
[----:B------:R-:W0:Y:S01]  /*6370*/  LDC R9, c[0x0][0x144] ;  /* 0x00005100ff097b82 */ /* 0x000e220000000800 */
[-C--:B-1----:R-:W-:Y:S01]  /*6380*/  SHF.R.U64 R13, R4, R6.reuse, R3 ;  /* 0x00000006040d7219 */ /* 0x082fe20000001203 */
[----:B---3--:R-:W-:Y:S01]  /*6390*/  IMAD.MOV R7, RZ, RZ, -R7 ;  /* 0x000000ffff077224 */ /* 0x008fe200078e0a07 */
[----:B------:R-:W-:Y:S01]  /*63a0*/  SHF.R.U32.HI R0, RZ, R6, R3 ;  /* 0x00000006ff007219 */ /* 0x000fe20000011603 */
[----:B------:R-:W-:-:S04]  /*63b0*/  FMUL R6, R5, UR4 ;  /* 0x0000000405067c20 */ /* 0x000fc80008400000 */
[----:B------:R-:W1:Y:S01]  /*63c0*/  LDC R21, c[0x0][0x148] ;  /* 0x00005200ff157b82 */ /* 0x000e620000000800 */
[----:B------:R3:W0:Y:S01]  /*63d0*/  F2I.U32.TRUNC.NTZ R14, R6 ;  /* 0x00000006000e7305 */ /* 0x000622000020f000 */
[-CC-:B--2---:R-:W-:Y:S02]  /*63e0*/  SHF.R.U64 R10, R13, R11.reuse, R0.reuse ;  /* 0x0000000b0d0a7219 */ /* 0x184fe40000001200 */
[----:B------:R-:W-:-:S04]  /*63f0*/  SHF.R.U32.HI R3, RZ, R11, R0 ;  /* 0x0000000bff037219 */ /* 0x000fc80000011600 */
[----:B-----5:R-:W2:Y:S01]  /*6400*/  LDC R24, c[0x0][0x648] ;  /* 0x00019200ff187b82 */ /* 0x020ea20000000800 */
[-CC-:B----4-:R-:W-:Y:S02]  /*6410*/  SHF.R.U64 R15, R10, R8.reuse, R3.reuse ;  /* 0x000000080a0f7219 */ /* 0x190fe40000001203 */
[----:B------:R-:W-:-:S03]  /*6420*/  SHF.R.U32.HI R5, RZ, R8, R3 ;  /* 0x00000008ff057219 */ /* 0x000fc60000011603 */
[----:B------:R-:W-:Y:S02]  /*6430*/  IMAD.MOV.U32 R4, RZ, RZ, R15 ;  /* 0x000000ffff047224 */ /* 0x000fe400078e000f */
[----:B------:R-:W4:Y:S01]  /*6440*/  LDC R28, c[0x0][0x638] ;  /* 0x00018e00ff1c7b82 */ /* 0x000f220000000800 */
[----:B0-----:R-:W-:-:S07]  /*6450*/  IMAD R25, R9, R7, R12 ;  /* 0x0000000709197224 */ /* 0x001fce00078e020c */
[----:B------:R-:W0:Y:S08]  /*6460*/  LDC R29, c[0x0][0x610] ;  /* 0x00018400ff1d7b82 */ /* 0x000e300000000800 */
[----:B------:R-:W0:Y:S01]  /*6470*/  LDC R30, c[0x0][0x600] ;  /* 0x00018000ff1e7b82 */ /* 0x000e220000000800 */
[----:B-1-3--:R-:W-:Y:S05]  /*6480*/  @!P0 BRA `(.L_x_161) ;  /* 0x0000000000288947 */ /* 0x00afea0003800000 */
[----:B------:R-:W1:Y:S02]  /*6490*/  LDC R0, c[0x0][0x64c] ;  /* 0x00019300ff007b82 */ /* 0x000e640000000800 */
[----:B-1----:R-:W-:-:S05]  /*64a0*/  IADD3 R3, P0, R15, R0, RZ ;  /* 0x000000000f037210 */ /* 0x002fca0007f1e0ff */
        /* <DEDUP_REMOVED lines=8> */
.L_x_161:
[----:B------:R-:W-:Y:S01]  /*6530*/  ISETP.NE.AND P0, PT, R2, 0x1, PT ;  /* 0x000000010200780c */ /* 0x000fe20003f05270 */
[----:B------:R-:W-:Y:S01]  /*6540*/  IMAD.MOV R14, RZ, RZ, -R14 ;  /* 0x000000ffff0e7224 */ /* 0x000fe200078e0a0e */
[----:B--2---:R-:W-:Y:S02]  /*6550*/  SHF.R.U64 R0, R4, R24, R5 ;  /* 0x0000001804007219 */ /* 0x004fe40000001205 */
[----:B------:R-:W-:Y:S02]  /*6560*/  LOP3.LUT R3, R10, R97, RZ, 0xc0, !PT ;  /* 0x000000610a037212 */ /* 0x000fe400078ec0ff */
[----:B------:R-:W-:Y:S01]  /*6570*/  LOP3.LUT R6, R13, R96, RZ, 0xc0, !PT ;  /* 0x000000600d067212 */ /* 0x000fe200078ec0ff */
[----:B------:R-:W-:Y:S02]  /*6580*/  IMAD.MOV R4, RZ, RZ, -R0 ;  /* 0x000000ffff047224 */ /* 0x000fe400078e0a00 */
[----:B------:R-:W-:Y:S02]  /*6590*/  IMAD R0, R92, R0, R3 ;  /* 0x000000005c007224 */ /* 0x000fe400078e0203 */
[----:B----4-:R-:W-:-:S02]  /*65a0*/  IMAD R3, R4, R28, R15 ;  /* 0x0000001c04037224 */ /* 0x010fc400078e020f */
[----:B------:R-:W-:Y:S02]  /*65b0*/  @P0 IMAD R25, R21, R14, R20 ;  /* 0x0000000e15190224 */ /* 0x000fe400078e0214 */
[----:B0-----:R-:W-:Y:S02]  /*65c0*/  IMAD R5, R3, R30, R6 ;  /* 0x0000001e03057224 */ /* 0x001fe400078e0206 */
[----:B------:R-:W-:Y:S02]  /*65d0*/  IMAD R0, R0, R29, R25 ;  /* 0x0000001d00007224 */ /* 0x000fe400078e0219 */
[----:B------:R-:W-:-:S03]  /*65e0*/  IMAD.MOV.U32 R4, RZ, RZ, 0x1 ;  /* 0x00000001ff047424 */ /* 0x000fc600078e00ff */
[----:B------:R-:W-:Y:S02]  /*65f0*/  SEL R100, R5, R0, !P0 ;  /* 0x0000000005647207 */ /* 0x000fe40004000000 */
[----:B------:R-:W-:Y:S02]  /*6600*/  PRMT R3, R4, 0x7610, R3 ;  /* 0x0000761004037816 */ /* 0x000fe40000000003 */
[----:B------:R-:W-:-:S07]  /*6610*/  SEL R0, R0, R5, !P0 ;  /* 0x0000000500007207 */ /* 0x000fce0004000000 */
.L_x_159:
[----:B------:R-:W-:Y:S01]  /*6620*/  UIADD3 UR41, UR43, UR41, URZ ;  /* 0x000000292b297290 */ /* 0x000fe2000fffe03f */
[----:B------:R-:W-:Y:S01]  /*6630*/  LOP3.LUT P0, RZ, R3, 0xff, RZ, 0xc0, !PT ;  /* 0x000000ff03ff7812 */ /* 0x000fe2000780c0ff */
[----:B------:R-:W-:Y:S02]  /*6640*/  IMAD.MOV.U32 R101, RZ, RZ, R0 ;  /* 0x000000ffff657224 */ /* 0x000fe400078e0000 */
[----:B------:R-:W-:Y:S02]  /*6650*/  USHF.R.U32.HI UR4, URZ, 0x1, UR41 ;  /* 0x000000013f047899 */ /* 0x000fe40008011629 */
[----:B------:R-:W-:Y:S02]  /*6660*/  UISETP.GT.U32.AND UP1, UPT, UR41, 0x1, UPT ;  /* 0x000000012900788c */ /* 0x000fe4000bf24070 */
[----:B------:R-:W-:Y:S02]  /*6670*/  ULOP3.LUT UR4, UR4, 0x1, URZ, 0xc0, !UPT ;  /* 0x0000000104047892 */ /* 0x000fe4000f8ec03f */
[----:B------:R-:W-:-:S02]  /*6680*/  UISETP.LT.U32.AND UP1, UPT, UR43, 0x2, UP1 ;  /* 0x000000022b00788c */ /* 0x000fc40008f21070 */
[----:B------:R-:W-:Y:S02]  /*6690*/  UISETP.NE.U32.AND UP0, UPT, UR4, 0x1, UPT ;  /* 0x000000010400788c */ /* 0x000fe4000bf05070 */
[----:B------:R-:W-:Y:S02]  /*66a0*/  USEL UR5, URZ, 0x1, !UP1 ;  /* 0x000000013f057887 */ /* 0x000fe4000c800000 */
[----:B------:R-:W-:Y:S02]  /*66b0*/  UISETP.GT.U32.AND UP0, UPT, UR43, 0x1, !UP0 ;  /* 0x000000012b00788c */ /* 0x000fe4000c704070 */
[----:B------:R-:W-:Y:S02]  /*66c0*/  ULOP3.LUT UR41, UR41, 0x1, URZ, 0xc0, !UPT ;  /* 0x0000000129297892 */ /* 0x000fe4000f8ec03f */
[----:B------:R-:W-:-:S04]  /*66d0*/  USEL UR4, URZ, 0x1, !UP0 ;  /* 0x000000013f047887 */ /* 0x000fc8000c000000 */
[----:B------:R-:W-:Y:S01]  /*66e0*/  ULOP3.LUT UR40, UR4, UR40, UR5, 0x96, !UPT ;  /* 0x0000002804287292 */ /* 0x000fe2000f8e9605 */
[----:B------:R-:W-:Y:S11]  /*66f0*/  @P0 BRA `(.L_x_162) ;  /* 0xffffffac00340947 */ /* 0x000ff6000383ffff */
[----:B------:R-:W-:Y:S05]  /*6700*/  EXIT ;  /* 0x000000000000794d */ /* 0x000fea0003800000 */
.L_x_7:
        /* <DEDUP_REMOVED lines=26> */
.L_x_164:
[----:B------:R-:W0:Y:S01]  /*68b0*/  LDC.64 R28, c[0x0][0x640] ;  /* 0x00019000ff1c7b82 */ /* 0x000e220000000a00 */
[-CC-:B------:R-:W-:Y:S01]  /*68c0*/  SHF.R.U64 R21, R14, R6.reuse, R15.reuse ;  /* 0x000000060e157219 */ /* 0x180fe2000000120f */
[----:B------:R-:W-:Y:S01]  /*68d0*/  IMAD.MOV.U32 R30, RZ, RZ, 0x1 ;  /* 0x00000001ff1e7424 */ /* 0x000fe200078e00ff */
[----:B------:R-:W-:Y:S02]  /*68e0*/  SHF.R.U32.HI R6, RZ, R6, R15 ;  /* 0x00000006ff067219 */ /* 0x000fe4000001160f */
[----:B------:R-:W-:-:S03]  /*68f0*/  IADD3 R13, P0, RZ, -R21, RZ ;  /* 0x80000015ff0d7210 */ /* 0x000fc60007f1e0ff */
[----:B------:R-:W1:Y:S02]  /*6900*/  LDC R12, c[0x0][0x618] ;  /* 0x00018600ff0c7b82 */ /* 0x000e640000000800 */
[----:B------:R-:W-:-:S04]  /*6910*/  IMAD.X R11, RZ, RZ, ~R6, P0 ;  /* 0x000000ffff0b7224 */ /* 0x000fc800000e0e06 */
[-C--:B------:R-:W-:Y:S02]  /*6920*/  IMAD R6, R11, R24.reuse, RZ ;  /* 0x000000180b067224 */ /* 0x080fe400078e02ff */
[----:B------:R-:W2:Y:S01]  /*6930*/  LDC R14, c[0x0][0x608] ;  /* 0x00018200ff0e7b82 */ /* 0x000ea20000000800 */
[----:B------:R-:W-:-:S04]  /*6940*/  IMAD.WIDE.U32 R10, R13, R24, R16 ;  /* 0x000000180d0a7225 */ /* 0x000fc800078e0010 */
[----:B------:R-:W-:-:S03]  /*6950*/  IMAD R13, R13, R25, R6 ;  /* 0x000000190d0d7224 */ /* 0x000fc600078e0206 */
[----:B------:R-:W3:Y:S01]  /*6960*/  LDC R27, c[0x0][0x658] ;  /* 0x00019600ff1b7b82 */ /* 0x000ee20000000800 */
[----:B------:R-:W-:Y:S01]  /*6970*/  IMAD.IADD R11, R11, 0x1, R13 ;  /* 0x000000010b0b7824 */ /* 0x000fe200078e020d */
[----:B0-----:R-:W-:-:S04]  /*6980*/  ISETP.NE.U32.AND P0, PT, R28, RZ, PT ;  /* 0x000000ff1c00720c */ /* 0x001fc80003f05070 */
[----:B------:R-:W-:Y:S02]  /*6990*/  ISETP.NE.AND.EX P0, PT, R29, RZ, PT, P0 ;  /* 0x000000ff1d00720c */ /* 0x000fe40003f05300 */
[----:B------:R-:W0:Y:S01]  /*69a0*/  LDC R20, c[0x0][0x600] ;  /* 0x00018000ff147b82 */ /* 0x000e220000000800 */
[-CC-:B-1----:R-:W-:Y:S01]  /*69b0*/  SHF.R.U64 R8, R10, R12.reuse, R11.reuse ;  /* 0x0000000c0a087219 */ /* 0x182fe2000000120b */
[----:B------:R-:W-:Y:S01]  /*69c0*/  IMAD.MOV.U32 R10, RZ, RZ, -0x1 ;  /* 0xffffffffff0a7424 */ /* 0x000fe200078e00ff */
[----:B------:R-:W-:-:S05]  /*69d0*/  SHF.R.U32.HI R11, RZ, R12, R11 ;  /* 0x0000000cff0b7219 */ /* 0x000fca000001160b */
[----:B------:R-:W1:Y:S01]  /*69e0*/  LDC R24, c[0x0][0x648] ;  /* 0x00019200ff187b82 */ /* 0x000e620000000800 */
[-CC-:B--2---:R-:W-:Y:S02]  /*69f0*/  SHF.R.U64 R23, R8, R14.reuse, R11.reuse ;  /* 0x0000000e08177219 */ /* 0x184fe4000000120b */
[----:B------:R-:W-:-:S05]  /*6a00*/  SHF.R.U32.HI R6, RZ, R14, R11 ;  /* 0x0000000eff067219 */ /* 0x000fca000001160b */
[----:B------:R-:W2:Y:S01]  /*6a10*/  LDC R26, c[0x0][0x638] ;  /* 0x00018e00ff1a7b82 */ /* 0x000ea20000000800 */
[-C--:B---3--:R-:W-:Y:S02]  /*6a20*/  SHF.L.U32 R10, R10, R27.reuse, RZ ;  /* 0x0000001b0a0a7219 */ /* 0x088fe400000006ff */
[-CC-:B------:R-:W-:Y:S02]  /*6a30*/  SHF.R.U64 R25, R23, R27.reuse, R6.reuse ;  /* 0x0000001b17197219 */ /* 0x180fe40000001206 */
[----:B------:R-:W-:Y:S02]  /*6a40*/  LOP3.LUT R32, RZ, R10, RZ, 0x33, !PT ;  /* 0x0000000aff207212 */ /* 0x000fe400078e33ff */
[----:B------:R-:W-:Y:S01]  /*6a50*/  SHF.R.U32.HI R11, RZ, R27, R6 ;  /* 0x0000001bff0b7219 */ /* 0x000fe20000011606 */
[----:B------:R-:W3:Y:S01]  /*6a60*/  LDC R31, c[0x0][0x610] ;  /* 0x00018400ff1f7b82 */ /* 0x000ee20000000800 */
[----:B------:R-:W-:Y:S01]  /*6a70*/  IMAD.MOV.U32 R10, RZ, RZ, R25 ;  /* 0x000000ffff0a7224 */ /* 0x000fe200078e0019 */
[----:B------:R-:W-:Y:S06]  /*6a80*/  @!P0 BRA `(.L_x_165) ;  /* 0x0000000000288947 */ /* 0x000fec0003800000 */
        /* <DEDUP_REMOVED lines=10> */
.L_x_165:
[----:B------:R-:W-:Y:S02]  /*6b30*/  ISETP.NE.AND P0, PT, R2, 0x1, PT ;  /* 0x000000010200780c */ /* 0x000fe40003f05270 */
[----:B-1----:R-:W-:Y:S01]  /*6b40*/  SHF.R.U64 R6, R10, R24, R11 ;  /* 0x000000180a067219 */ /* 0x002fe2000000120b */
[----:B0-----:R-:W-:Y:S01]  /*6b50*/  VIADD R11, R20, 0xffffffff ;  /* 0xffffffff140b7836 */ /* 0x001fe20000000000 */
[----:B------:R-:W-:Y:S02]  /*6b60*/  SHF.L.U32 R30, R30, R27, RZ ;  /* 0x0000001b1e1e7219 */ /* 0x000fe400000006ff */
[----:B------:R-:W-:Y:S01]  /*6b70*/  LOP3.LUT R5, R23, R32, RZ, 0xc0, !PT ;  /* 0x0000002017057212 */ /* 0x000fe200078ec0ff */
[----:B------:R-:W-:-:S04]  /*6b80*/  IMAD.MOV R10, RZ, RZ, -R6 ;  /* 0x000000ffff0a7224 */ /* 0x000fc800078e0a06 */
[----:B------:R-:W-:Y:S01]  /*6b90*/  IMAD R6, R30, R6, R5 ;  /* 0x000000061e067224 */ /* 0x000fe200078e0205 */
[----:B------:R-:W-:Y:S01]  /*6ba0*/  LOP3.LUT R5, R8, R11, RZ, 0xc0, !PT ;  /* 0x0000000b08057212 */ /* 0x000fe200078ec0ff */
[----:B------:R-:W-:Y:S02]  /*6bb0*/  @P0 IMAD R7, R9, R22, R4 ;  /* 0x0000001609070224 */ /* 0x000fe400078e0204 */
[----:B--2---:R-:W-:Y:S02]  /*6bc0*/  IMAD R4, R10, R26, R25 ;  /* 0x0000001a0a047224 */ /* 0x004fe400078e0219 */
[----:B---3--:R-:W-:Y:S02]  /*6bd0*/  IMAD R7, R6, R31, R7 ;  /* 0x0000001f06077224 */ /* 0x008fe400078e0207 */
[----:B------:R-:W-:Y:S02]  /*6be0*/  IMAD R4, R4, R20, R5 ;  /* 0x0000001404047224 */ /* 0x000fe400078e0205 */
[----:B------:R-:W-:-:S02]  /*6bf0*/  IMAD.MOV.U32 R8, RZ, RZ, 0x1 ;  /* 0x00000001ff087424 */ /* 0x000fc400078e00ff */
[----:B------:R-:W-:Y:S01]  /*6c00*/  IMAD.MOV.U32 R6, RZ, RZ, R21 ;  /* 0x000000ffff067224 */ /* 0x000fe200078e0015 */
[----:B------:R-:W-:Y:S02]  /*6c10*/  SEL R19, R4, R7, !P0 ;  /* 0x0000000704137207 */ /* 0x000fe40004000000 */
[----:B------:R-:W-:-:S07]  /*6c20*/  SEL R20, R7, R4, !P0 ;  /* 0x0000000407147207 */ /* 0x000fce0004000000 */
.L_x_163:
[----:B------:R-:W-:-:S08]  /*6c30*/  NOP ;  /* 0x0000000000007918 */ /* 0x000fd00000000000 */
[----:B------:R-:W0:-:S00]  /*6c40*/  USETMAXREG.DEALLOC.CTAPOOL 0x28 ;  /* 0x00000028000079c8 */ /* 0x000e0000080e0500 */
[----:B0-----:R-:W-:-:S13]  /*6c50*/  ISETP.NE.AND P0, PT, R3, RZ, PT ;  /* 0x000000ff0300720c */ /* 0x001fda0003f05270 */
[----:B------:R-:W-:Y:S05]  /*6c60*/  @P0 EXIT ;  /* 0x000000000000094d */ /* 0x000fea0003800000 */
[----:B------:R-:W-:Y:S01]  /*6c70*/  LOP3.LUT P0, RZ, R8, 0xff, RZ, 0xc0, !PT ;  /* 0x000000ff08ff7812 */ /* 0x000fe2000780c0ff */
[----:B------:R-:W-:Y:S02]  /*6c80*/  IMAD.MOV.U32 R3, RZ, RZ, 0x1 ;  /* 0x00000001ff037424 */ /* 0x000fe400078e00ff */
[----:B------:R-:W-:-:S10]  /*6c90*/  IMAD.MOV.U32 R8, RZ, RZ, RZ ;  /* 0x000000ffff087224 */ /* 0x000fd400078e00ff */
[----:B------:R-:W-:Y:S05]  /*6ca0*/  @!P0 BRA `(.L_x_166) ;  /* 0x0000000c00488947 */ /* 0x000fea0003800000 */
[----:B------:R-:W0:Y:S01]  /*6cb0*/  LDC R3, c[0x0][0x28c] ;  /* 0x0000a300ff037b82 */ /* 0x000e220000000800 */
[----:B------:R-:W-:Y:S01]  /*6cc0*/  ULDC UR5, c[0x0][0x658] ;  /* 0x0001960000057ab9 */ /* 0x000fe20000000800 */
[----:B------:R-:W-:Y:S01]  /*6cd0*/  UMOV UR6, 0xffffffff ;  /* 0xffffffff00067882 */ /* 0x000fe20000000000 */
[----:B------:R-:W-:Y:S01]  /*6ce0*/  BSSY B0, `(.L_x_166) ;  /* 0x00000ce000007945 */ /* 0x000fe20003800000 */
[----:B------:R-:W-:Y:S01]  /*6cf0*/  USHF.L.U32 UR6, UR6, UR5, URZ ;  /* 0x0000000506067299 */ /* 0x000fe2000800063f */
[----:B------:R-:W-:Y:S01]  /*6d00*/  IMAD.MOV.U32 R10, RZ, RZ, 0x1 ;  /* 0x00000001ff0a7424 */ /* 0x000fe200078e00ff */
[----:B------:R-:W-:Y:S01]  /*6d10*/  LOP3.LUT R13, R18, 0x2, RZ, 0xfc, !PT ;  /* 0x00000002120d7812 */ /* 0x000fe200078efcff */
[----:B------:R-:W-:Y:S01]  /*6d20*/  IMAD.MOV.U32 R8, RZ, RZ, RZ ;  /* 0x000000ffff087224 */ /* 0x000fe200078e00ff */
[----:B------:R-:W1:Y:S01]  /*6d30*/  S2UR UR8, SR_CgaCtaId ;  /* 0x00000000000879c3 */ /* 0x000e620000008800 */
[----:B------:R-:W-:Y:S01]  /*6d40*/  ULDC UR4, c[0x0][0x600] ;  /* 0x0001800000047ab9 */ /* 0x000fe20000000800 */
[----:B------:R-:W-:Y:S01]  /*6d50*/  UMOV UR7, 0x1 ;  /* 0x0000000100077882 */ /* 0x000fe20000000000 */
[----:B------:R-:W-:-:S02]  /*6d60*/  UIADD3 UR4, UR4, -0x1, URZ ;  /* 0xffffffff04047890 */ /* 0x000fc4000fffe03f */
[----:B------:R-:W-:Y:S02]  /*6d70*/  USHF.L.U32 UR21, UR7, UR5, URZ ;  /* 0x0000000507157299 */ /* 0x000fe4000800063f */
[----:B------:R-:W-:Y:S01]  /*6d80*/  ULOP3.LUT UR13, URZ, UR6, URZ, 0x33, !UPT ;  /* 0x000000063f0d7292 */ /* 0x000fe2000f8e333f */
[----:B------:R-:W-:Y:S01]  /*6d90*/  ULDC.64 UR30, c[0x0][0x198] ;  /* 0x00006600001e7ab9 */ /* 0x000fe20000000a00 */
[----:B0-----:R-:W-:-:S05]  /*6da0*/  VIADD R3, R3, 0x3f ;  /* 0x0000003f03037836 */ /* 0x001fca0000000000 */
[----:B------:R-:W-:Y:S01]  /*6db0*/  SHF.R.S32.HI R4, RZ, 0x1f, R3 ;  /* 0x0000001fff047819 */ /* 0x000fe20000011403 */
[----:B-1----:R-:W-:-:S03]  /*6dc0*/  IMAD.U32 R11, RZ, RZ, UR8 ;  /* 0x00000008ff0b7e24 */ /* 0x002fc6000f8e00ff */
[----:B------:R-:W-:Y:S01]  /*6dd0*/  LEA.HI R4, R4, R3, RZ, 0x6 ;  /* 0x0000000304047211 */ /* 0x000fe200078f30ff */
[----:B------:R-:W-:-:S03]  /*6de0*/  IMAD.MOV.U32 R3, RZ, RZ, 0x1 ;  /* 0x00000001ff037424 */ /* 0x000fc600078e00ff */
[----:B------:R-:W-:-:S05]  /*6df0*/  SHF.R.S32.HI R9, RZ, 0x6, R4 ;  /* 0x00000006ff097819 */ /* 0x000fca0000011404 */
[----:B------:R-:W-:-:S07]  /*6e00*/  VIADD R12, R9, 0x1 ;  /* 0x00000001090c7836 */ /* 0x000fce0000000000 */
.L_x_177:
[----:B------:R-:W-:-:S03]  /*6e10*/  UMOV UR5, 0xffffffff ;  /* 0xffffffff00057882 */ /* 0x000fc60000000000 */
[----:B------:R-:W-:Y:S05]  /*6e20*/  BRA.DIV UR5, `(.L_x_167) ;  /* 0x0000000e05887947 */ /* 0x000fea000b800000 */
[----:B------:R-:W-:-:S13]  /*6e30*/  ELECT P6, URZ, PT ;  /* 0x00000000003f782f */ /* 0x000fda00038c0000 */
.L_x_186:
[----:B------:R-:W-:Y:S04]  /*6e40*/  BSSY B1, `(.L_x_168) ;  /* 0x0000044000017945 */ /* 0x000fe80003800000 */
[----:B------:R-:W-:Y:S05]  /*6e50*/  @!P6 BRA `(.L_x_169) ;  /* 0x000000040008e947 */ /* 0x000fea0003800000 */
[----:B------:R-:W0:Y:S02]  /*6e60*/  LDC R4, c[0x0][0x28c] ;  /* 0x0000a300ff047b82 */ /* 0x000e240000000800 */
[----:B0-----:R-:W-:-:S13]  /*6e70*/  ISETP.GE.AND P0, PT, R4, 0x1, PT ;  /* 0x000000010400780c */ /* 0x001fda0003f06270 */
[----:B------:R-:W-:Y:S05]  /*6e80*/  @!P0 BRA `(.L_x_169) ;  /* 0x0000000000fc8947 */ /* 0x000fea0003800000 */
[----:B------:R-:W-:Y:S02]  /*6e90*/  IMAD R20, R20, 0x2, R11 ;  /* 0x0000000214147824 */ /* 0x000fe400078e020b */
[----:B------:R-:W-:Y:S02]  /*6ea0*/  IMAD.SHL.U32 R19, R19, 0x80, RZ ;  /* 0x0000008013137824 */ /* 0x000fe400078e00ff */
[----:B------:R-:W-:Y:S02]  /*6eb0*/  IMAD.MOV.U32 R22, RZ, RZ, RZ ;  /* 0x000000ffff167224 */ /* 0x000fe400078e00ff */
[----:B------:R-:W-:Y:S02]  /*6ec0*/  IMAD.MOV.U32 R4, RZ, RZ, R12 ;  /* 0x000000ffff047224 */ /* 0x000fe400078e000c */
[----:B------:R-:W-:Y:S02]  /*6ed0*/  IMAD.MOV.U32 R5, RZ, RZ, R3 ;  /* 0x000000ffff057224 */ /* 0x000fe400078e0003 */
[----:B------:R-:W-:-:S02]  /*6ee0*/  IMAD.MOV.U32 R14, RZ, RZ, R8 ;  /* 0x000000ffff0e7224 */ /* 0x000fc400078e0008 */
[----:B------:R-:W-:Y:S02]  /*6ef0*/  IMAD.SHL.U32 R21, R20, 0x40, RZ ;  /* 0x0000004014157824 */ /* 0x000fe400078e00ff */
[----:B------:R-:W-:-:S07]  /*6f00*/  VIADD R24, R19, 0x40 ;  /* 0x0000004013187836 */ /* 0x000fce0000000000 */
.L_x_172:
[----:B------:R-:W0:Y:S01]  /*6f10*/  S2UR UR5, SR_CgaCtaId ;  /* 0x00000000000579c3 */ /* 0x000e220000008800 */
[----:B------:R-:W-:Y:S02]  /*6f20*/  MOV R20, 0x400 ;  /* 0x0000040000147802 */ /* 0x000fe40000000f00 */
[----:B------:R-:W-:Y:S02]  /*6f30*/  SHF.L.U32 R7, R5, 0x1f, RZ ;  /* 0x0000001f05077819 */ /* 0x000fe400000006ff */
[----:B------:R-:W-:-:S13]  /*6f40*/  ISETP.NE.AND P1, PT, R0, RZ, PT ;  /* 0x000000ff0000720c */ /* 0x000fda0003f25270 */
[----:B------:R-:W1:Y:S01]  /*6f50*/  @!P1 LDC R15, c[0x0][0x500] ;  /* 0x00014000ff0f9b82 */ /* 0x000e620000000800 */
[----:B0-----:R-:W-:-:S05]  /*6f60*/  IMAD.U32 R11, RZ, RZ, UR5 ;  /* 0x00000005ff0b7e24 */ /* 0x001fca000f8e00ff */
[----:B------:R-:W-:-:S05]  /*6f70*/  LEA R23, R11, R20, 0x18 ;  /* 0x000000140b177211 */ /* 0x000fca00078ec0ff */
[----:B------:R-:W-:-:S04]  /*6f80*/  IMAD R20, R14, 0x8, R23 ;  /* 0x000000080e147824 */ /* 0x000fc800078e0217 */
[----:B------:R-:W0:Y:S02]  /*6f90*/  SYNCS.PHASECHK.TRANS64.TRYWAIT P0, [R20+URZ+0x10], R7 ;  /* 0x00001007140075a7 */ /* 0x000e24000800017f */
[----:B01----:R-:W-:Y:S05]  /*6fa0*/  @!P0 BRA `(.L_x_170) ;  /* 0x0000000c00488947 */ /* 0x003fea0003800000 */
.L_x_187:
[----:B0-----:R-:W-:Y:S01]  /*6fb0*/  PRMT R7, R13, 0x9910, RZ ;  /* 0x000099100d077816 */ /* 0x001fe200000000ff */
[----:B------:R0:W-:Y:S03]  /*6fc0*/  @!P1 SYNCS.ARRIVE.TRANS64 RZ, [R20+URZ], R15 ;  /* 0x0000000f14ff99a7 */ /* 0x0001e6000800003f */
[----:B------:R-:W-:-:S13]  /*6fd0*/  ISETP.NE.AND P0, PT, R7, 0x2, PT ;  /* 0x000000020700780c */ /* 0x000fda0003f05270 */
[----:B0-----:R-:W-:Y:S05]  /*6fe0*/  @P0 BRA `(.L_x_171) ;  /* 0x0000000000040947 */ /* 0x001fea0003800000 */
[----:B------:R-:W-:Y:S01]  /*6ff0*/  BPT.TRAP 0x1 ;  /* 0x000000040000795c */ /* 0x000fe20000300000 */
.L_x_171:
[----:B------:R-:W-:Y:S01]  /*7000*/  IMAD R7, R14, 0x2, R11 ;  /* 0x000000020e077824 */ /* 0x000fe200078e020b */
[----:B------:R-:W-:Y:S01]  /*7010*/  R2UR UR27, R22 ;  /* 0x00000000161b72ca */ /* 0x000fe200000e0000 */
[----:B------:R-:W-:Y:S01]  /*7020*/  VIADD R4, R4, 0xffffffff ;  /* 0xffffffff04047836 */ /* 0x000fe20000000000 */
[----:B------:R-:W-:Y:S01]  /*7030*/  R2UR UR9, R20 ;  /* 0x00000000140972ca */ /* 0x000fe200000e0000 */
[----:B------:R-:W-:Y:S01]  /*7040*/  IMAD.SHL.U32 R7, R7, 0x1000, RZ ;  /* 0x0000100007077824 */ /* 0x000fe200078e00ff */
[----:B------:R-:W-:Y:S01]  /*7050*/  R2UR UR12, R6 ;  /* 0x00000000060c72ca */ /* 0x000fe200000e0000 */
[----:B------:R-:W-:Y:S01]  /*7060*/  UIADD3 UR6, UP0, UR30, 0xf0, URZ ;  /* 0x000000f01e067890 */ /* 0x000fe2000ff1e03f */
[----:B------:R-:W-:Y:S01]  /*7070*/  R2UR UR11, R21 ;  /* 0x00000000150b72ca */ /* 0x000fe200000e0000 */
[--C-:B------:R-:W-:Y:S01]  /*7080*/  IMAD R7, R7, 0x2, R23.reuse ;  /* 0x0000000207077824 */ /* 0x100fe200078e0217 */
[----:B------:R-:W-:Y:S01]  /*7090*/  UIADD3 UR32, UP1, UR30, 0x1f0, URZ ;  /* 0x000001f01e207890 */ /* 0x000fe2000ff3e03f */
[C---:B------:R-:W-:Y:S01]  /*70a0*/  IMAD R23, R14.reuse, 0x4000, R23 ;  /* 0x000040000e177824 */ /* 0x040fe200078e0217 */
[----:B------:R-:W-:Y:S01]  /*70b0*/  R2UR UR26, R19 ;  /* 0x00000000131a72ca */ /* 0x000fe200000e0000 */
[----:B------:R-:W-:Y:S01]  /*70c0*/  UIADD3.X UR7, URZ, UR31, URZ, UP0, !UPT ;  /* 0x0000001f3f077290 */ /* 0x000fe200087fe43f */
[----:B------:R-:W-:Y:S01]  /*70d0*/  R2UR UR5, R7 ;  /* 0x00000000070572ca */ /* 0x000fe200000e0000 */
[----:B------:R-:W-:Y:S01]  /*70e0*/  UIADD3.X UR33, URZ, UR31, URZ, UP1, !UPT ;  /* 0x0000001f3f217290 */ /* 0x000fe20008ffe43f */
[----:B------:R-:W-:Y:S01]  /*70f0*/  R2UR UR16, R23 ;  /* 0x00000000171072ca */ /* 0x000fe200000e0000 */
[----:B------:R-:W-:Y:S01]  /*7100*/  VIADD R14, R14, 0x1 ;  /* 0x000000010e0e7836 */ /* 0x000fe20000000000 */
[----:B------:R-:W-:Y:S01]  /*7110*/  R2UR UR18, R24 ;  /* 0x00000000181272ca */ /* 0x000fe200000e0000 */
[----:B------:R-:W-:Y:S01]  /*7120*/  UMOV UR22, 0x30000 ;  /* 0x0003000000167882 */ /* 0x000fe20000000000 */
[----:B------:R-:W-:Y:S01]  /*7130*/  ISETP.GT.AND P1, PT, R4, 0x1, PT ;  /* 0x000000010400780c */ /* 0x000fe20003f24270 */
[----:B------:R-:W-:Y:S01]  /*7140*/  UMOV UR14, 0x0 ;  /* 0x00000000000e7882 */ /* 0x000fe20000000000 */
[----:B------:R-:W-:Y:S01]  /*7150*/  ISETP.NE.AND P0, PT, R14, 0x2, PT ;  /* 0x000000020e00780c */ /* 0x000fe20003f05270 */
[----:B------:R-:W-:Y:S01]  /*7160*/  UMOV UR15, 0x10000000 ;  /* 0x10000000000f7882 */ /* 0x000fe20000000000 */
[----:B------:R-:W-:Y:S01]  /*7170*/  UMOV UR10, UR27 ;  /* 0x0000001b000a7c82 */ /* 0x000fe20008000000 */
[----:B------:R-:W-:Y:S01]  /*7180*/  UMOV UR25, UR9 ;  /* 0x0000000900197c82 */ /* 0x000fe20008000000 */
[----:B------:R-:W-:Y:S01]  /*7190*/  UMOV UR28, UR12 ;  /* 0x0000000c001c7c82 */ /* 0x000fe20008000000 */
[----:B------:R-:W-:Y:S01]  /*71a0*/  UIADD3 UR8, UR5, 0x100, URZ ;  /* 0x0000010005087890 */ /* 0x000fe2000fffe03f */
[----:B------:R-:W-:Y:S01]  /*71b0*/  SEL R20, RZ, 0x1, P0 ;  /* 0x00000001ff147807 */ /* 0x000fe20000000000 */
[----:B------:R-:W-:Y:S01]  /*71c0*/  UIADD3 UR24, UR16, 0x8100, URZ ;  /* 0x0000810010187890 */ /* 0x000fe2000fffe03f */
[----:B------:R-:W-:Y:S01]  /*71d0*/  VIADD R22, R22, 0x40 ;  /* 0x0000004016167836 */ /* 0x000fe20000000000 */
[----:B------:R-:W-:Y:S01]  /*71e0*/  UIADD3 UR16, UR16, 0xa100, URZ ;  /* 0x0000a10010107890 */ /* 0x000fe2000fffe03f */
[----:B------:R-:W-:Y:S01]  /*71f0*/  LOP3.LUT R5, R5, R20, RZ, 0x3c, !PT ;  /* 0x0000001405057212 */ /* 0x000fe200078e3cff */
[----:B------:R-:W-:Y:S01]  /*7200*/  UMOV UR17, UR9 ;  /* 0x0000000900117c82 */ /* 0x000fe20008000000 */
[----:B------:R-:W-:Y:S01]  /*7210*/  UMOV UR19, UR27 ;  /* 0x0000001b00137c82 */ /* 0x000fe20008000000 */
[----:B------:R-:W-:Y:S01]  /*7220*/  UMOV UR20, UR12 ;  /* 0x0000000c00147c82 */ /* 0x000fe20008000000 */
[----:B------:R0:W-:Y:S01]  /*7230*/  UTMALDG.3D.MULTICAST [UR8], [UR6], UR22, desc[UR14] ;  /* 0x00000e08060073b4 */ /* 0x0001e20008011816 */
[----:B------:R-:W-:Y:S01]  /*7240*/  SEL R14, R14, RZ, P0 ;  /* 0x000000ff0e0e7207 */ /* 0x000fe20000000000 */
[----:B------:R0:W-:Y:S02]  /*7250*/  UTMALDG.3D [UR24], [UR32], desc[UR14] ;  /* 0x00000e18200075b4 */ /* 0x0001e40008011000 */
[----:B------:R0:W-:Y:S02]  /*7260*/  UTMALDG.3D [UR16], [UR32], desc[UR14] ;  /* 0x00000e10200075b4 */ /* 0x0001e40008011000 */
[----:B0-----:R-:W-:Y:S05]  /*7270*/  @P1 BRA `(.L_x_172) ;  /* 0xfffffffc00241947 */ /* 0x001fea000383ffff */
.L_x_169:
[----:B------:R-:W-:Y:S05]  /*7280*/  BSYNC B1 ;  /* 0x0000000000017941 */ /* 0x000fea0003800000 */
.L_x_168:
[----:B------:R-:W-:Y:S01]  /*7290*/  LOP3.LUT P1, RZ, R10, 0xff, RZ, 0xc0, !PT ;  /* 0x000000ff0aff7812 */ /* 0x000fe2000782c0ff */
[----:B------:R-:W-:Y:S01]  /*72a0*/  IMAD.IADD R8, R9, 0x1, R8 ;  /* 0x0000000109087824 */ /* 0x000fe200078e0208 */
[----:B------:R-:W-:Y:S01]  /*72b0*/  IADD3 R16, P2, R16, UR36, RZ ;  /* 0x0000002410107c10 */ /* 0x000fe2000ff5e0ff */
[----:B------:R-:W-:Y:S01]  /*72c0*/  ULDC.64 UR6, c[0x0][0x650] ;  /* 0x0001940000067ab9 */ /* 0x000fe20000000a00 */
[----:B------:R-:W-:Y:S01]  /*72d0*/  BSSY B1, `(.L_x_173) ;  /* 0x000006c000017945 */ /* 0x000fe20003800000 */
[----:B------:R-:W-:Y:S01]  /*72e0*/  IMAD.MOV.U32 R20, RZ, RZ, -0x1 ;  /* 0xffffffffff147424 */ /* 0x000fe200078e00ff */
[----:B------:R-:W-:Y:S01]  /*72f0*/  SHF.R.U32.HI R4, RZ, 0x1, R8 ;  /* 0x00000001ff047819 */ /* 0x000fe20000011608 */
[----:B------:R-:W-:Y:S01]  /*7300*/  IMAD.MOV.U32 R19, RZ, RZ, -0x1 ;  /* 0xffffffffff137424 */ /* 0x000fe200078e00ff */
[----:B------:R-:W-:Y:S02]  /*7310*/  ISETP.GT.U32.AND P0, PT, R8, 0x1, PT ;  /* 0x000000010800780c */ /* 0x000fe40003f04070 */
[----:B------:R-:W-:-:S02]  /*7320*/  LOP3.LUT R4, R4, 0x1, RZ, 0xc0, !PT ;  /* 0x0000000104047812 */ /* 0x000fc400078ec0ff */
[----:B------:R-:W-:Y:S01]  /*7330*/  ISETP.LT.U32.AND P0, PT, R9, 0x2, P0 ;  /* 0x000000020900780c */ /* 0x000fe20000701070 */
[----:B------:R-:W0:Y:S01]  /*7340*/  @P1 S2R R11, SR_CgaCtaId ;  /* 0x00000000000b1919 */ /* 0x000e220000008800 */
[----:B------:R-:W-:Y:S02]  /*7350*/  @P1 MOV R6, 0x400 ;  /* 0x0000040000061802 */ /* 0x000fe40000000f00 */
[----:B------:R-:W-:Y:S02]  /*7360*/  IADD3.X R17, R17, UR42, RZ, P2, !PT ;  /* 0x0000002a11117c10 */ /* 0x000fe400097fe4ff */
[----:B------:R-:W-:Y:S02]  /*7370*/  ISETP.GE.U32.AND P2, PT, R16, UR6, PT ;  /* 0x0000000610007c0c */ /* 0x000fe4000bf46070 */
[----:B------:R-:W-:Y:S02]  /*7380*/  LOP3.LUT R8, R8, 0x1, RZ, 0xc0, !PT ;  /* 0x0000000108087812 */ /* 0x000fe400078ec0ff */
[----:B------:R-:W-:-:S02]  /*7390*/  PRMT R10, RZ, 0x7610, R10 ;  /* 0x00007610ff0a7816 */ /* 0x000fc4000000000a */
[----:B0-----:R-:W-:-:S04]  /*73a0*/  @P1 LEA R6, R11, R6, 0x18 ;  /* 0x000000060b061211 */ /* 0x001fc800078ec0ff */
[----:B------:R0:W-:Y:S01]  /*73b0*/  @P1 SYNCS.ARRIVE.TRANS64.A1T0 RZ, [R6+URZ+0x38], RZ ;  /* 0x000038ff06ff19a7 */ /* 0x0001e2000810003f */
[----:B------:R-:W-:Y:S02]  /*73c0*/  ISETP.NE.U32.AND P1, PT, R4, 0x1, PT ;  /* 0x000000010400780c */ /* 0x000fe40003f25070 */
[----:B------:R-:W-:Y:S02]  /*73d0*/  SEL R4, RZ, 0x1, !P0 ;  /* 0x00000001ff047807 */ /* 0x000fe40004000000 */
[----:B------:R-:W-:Y:S02]  /*73e0*/  ISETP.GE.U32.AND.EX P0, PT, R17, UR7, PT, P2 ;  /* 0x0000000711007c0c */ /* 0x000fe4000bf06120 */
[----:B------:R-:W-:Y:S01]  /*73f0*/  ISETP.GT.U32.AND P1, PT, R9, 0x1, !P1 ;  /* 0x000000010900780c */ /* 0x000fe20004f24070 */
[----:B0-----:R-:W-:-:S03]  /*7400*/  IMAD.MOV.U32 R6, RZ, RZ, -0x1 ;  /* 0xffffffffff067424 */ /* 0x001fc600078e00ff */
[----:B------:R-:W-:-:S04]  /*7410*/  SEL R5, RZ, 0x1, !P1 ;  /* 0x00000001ff057807 */ /* 0x000fc80004800000 */
[--C-:B------:R-:W-:Y:S02]  /*7420*/  LOP3.LUT R3, R5, R3, R4.reuse, 0x96, !PT ;  /* 0x0000000305037212 */ /* 0x100fe400078e9604 */
[----:B------:R-:W-:Y:S01]  /*7430*/  PRMT R4, RZ, 0x7610, R4 ;  /* 0x00007610ff047816 */ /* 0x000fe20000000004 */
[----:B------:R-:W-:Y:S06]  /*7440*/  @P0 BRA `(.L_x_174) ;  /* 0x0000000400500947 */ /* 0x000fec0003800000 */
[----:B------:R-:W0:Y:S01]  /*7450*/  S2R R19, SR_CTAID.X ;  /* 0x0000000000137919 */ /* 0x000e220000002500 */
[----:B------:R-:W-:Y:S01]  /*7460*/  ULDC.64 UR6, c[0x0][0x628] ;  /* 0x00018a0000067ab9 */ /* 0x000fe20000000a00 */
[----:B------:R-:W1:Y:S01]  /*7470*/  LDC R20, c[0x0][0x144] ;  /* 0x00005100ff147b82 */ /* 0x000e620000000800 */
[----:B------:R-:W-:Y:S01]  /*7480*/  ISETP.NE.U32.AND P0, PT, RZ, UR6, PT ;  /* 0x00000006ff007c0c */ /* 0x000fe2000bf05070 */
[----:B------:R-:W2:Y:S01]  /*7490*/  S2R R14, SR_CTAID.Y ;  /* 0x00000000000e7919 */ /* 0x000ea20000002600 */
[----:B------:R-:W-:Y:S01]  /*74a0*/  ULDC UR8, c[0x0][0x630] ;  /* 0x00018c0000087ab9 */ /* 0x000fe20000000800 */
[----:B------:R-:W-:Y:S01]  /*74b0*/  ULDC UR9, c[0x0][0x150] ;  /* 0x0000540000097ab9 */ /* 0x000fe20000000800 */
[----:B------:R-:W-:Y:S01]  /*74c0*/  ISETP.NE.AND.EX P0, PT, RZ, UR7, PT, P0 ;  /* 0x00000007ff007c0c */ /* 0x000fe2000bf05300 */
[----:B------:R-:W-:Y:S02]  /*74d0*/  IMAD.MOV.U32 R4, RZ, RZ, R16 ;  /* 0x000000ffff047224 */ /* 0x000fe400078e0010 */
[----:B------:R-:W-:Y:S01]  /*74e0*/  IMAD.MOV.U32 R5, RZ, RZ, R17 ;  /* 0x000000ffff057224 */ /* 0x000fe200078e0011 */
[----:B0-----:R-:W-:-:S09]  /*74f0*/  I2FP.F32.U32 R21, R19 ;  /* 0x0000001300157245 */ /* 0x001fd20000201000 */
[----:B------:R-:W-:Y:S05]  /*7500*/  @!P0 BRA `(.L_x_175) ;  /* 0x0000000000288947 */ /* 0x000fea0003800000 */
[----:B------:R-:W-:Y:S02]  /*7510*/  ULDC UR5, c[0x0][0x634] ;  /* 0x00018d0000057ab9 */ /* 0x000fe40000000800 */
[----:B------:R-:W-:-:S05]  /*7520*/  IADD3 R5, P0, R16, UR5, RZ ;  /* 0x0000000510057c10 */ /* 0x000fca000ff1e0ff */
[----:B------:R-:W-:-:S04]  /*7530*/  IMAD.X R15, RZ, RZ, R17, P0 ;  /* 0x000000ffff0f7224 */ /* 0x000fc800000e0611 */
[----:B------:R-:W-:-:S04]  /*7540*/  IMAD.WIDE.U32 R6, R15, UR6, RZ ;  /* 0x000000060f067c25 */ /* 0x000fc8000f8e00ff */
[----:B------:R-:W-:-:S04]  /*7550*/  IMAD.WIDE.U32 R6, P0, R5, UR7, R6 ;  /* 0x0000000705067c25 */ /* 0x000fc8000f800006 */
[----:B------:R-:W-:-:S04]  /*7560*/  IMAD.WIDE.U32 R4, R5, UR6, RZ ;  /* 0x0000000605047c25 */ /* 0x000fc8000f8e00ff */
[----:B------:R-:W-:Y:S01]  /*7570*/  IMAD.MOV.U32 R4, RZ, RZ, R7 ;  /* 0x000000ffff047224 */ /* 0x000fe200078e0007 */
[----:B------:R-:W-:Y:S01]  /*7580*/  IADD3 RZ, P1, R5, R6, RZ ;  /* 0x0000000605ff7210 */ /* 0x000fe20007f3e0ff */
[----:B------:R-:W-:-:S04]  /*7590*/  IMAD.X R5, RZ, RZ, RZ, P0 ;  /* 0x000000ffff057224 */ /* 0x000fc800000e06ff */
[----:B------:R-:W-:-:S08]  /*75a0*/  IMAD.WIDE.U32.X R4, R15, UR7, R4, P1 ;  /* 0x000000070f047c25 */ /* 0x000fd000088e0404 */
.L_x_175:
[----:B------:R-:W-:Y:S01]  /*75b0*/  FMUL R21, R21, UR9 ;  /* 0x0000000915157c20 */ /* 0x000fe20008400000 */
[--C-:B------:R-:W-:Y:S01]  /*75c0*/  SHF.R.U64 R15, R4, UR8, R5.reuse ;  /* 0x00000008040f7c19 */ /* 0x100fe20008001205 */
[----:B------:R-:W-:Y:S01]  /*75d0*/  ULDC.64 UR6, c[0x0][0x620] ;  /* 0x0001880000067ab9 */ /* 0x000fe20000000a00 */
[----:B------:R-:W-:Y:S01]  /*75e0*/  SHF.R.U32.HI R4, RZ, UR8, R5 ;  /* 0x00000008ff047c19 */ /* 0x000fe20008011605 */
[----:B------:R-:W-:Y:S01]  /*75f0*/  ULDC.64 UR8, c[0x0][0x640] ;  /* 0x0001900000087ab9 */ /* 0x000fe20000000a00 */
[----:B------:R-:W-:Y:S01]  /*7600*/  IADD3 R5, P0, RZ, -R15, RZ ;  /* 0x8000000fff057210 */ /* 0x000fe20007f1e0ff */
[----:B------:R-:W0:Y:S01]  /*7610*/  F2I.U32.TRUNC.NTZ R21, R21 ;  /* 0x0000001500157305 */ /* 0x000e22000020f000 */
[----:B------:R-:W-:-:S03]  /*7620*/  ULDC UR5, c[0x0][0x618] ;  /* 0x0001860000057ab9 */ /* 0x000fc60000000800 */
[----:B------:R-:W-:Y:S01]  /*7630*/  IMAD.X R4, RZ, RZ, ~R4, P0 ;  /* 0x000000ffff047224 */ /* 0x000fe200000e0e04 */
[----:B------:R-:W-:-:S03]  /*7640*/  ISETP.NE.U32.AND P0, PT, RZ, UR8, PT ;  /* 0x00000008ff007c0c */ /* 0x000fc6000bf05070 */
[----:B------:R-:W-:Y:S01]  /*7650*/  IMAD R4, R4, UR6, RZ ;  /* 0x0000000604047c24 */ /* 0x000fe2000f8e02ff */
[----:B------:R-:W-:-:S03]  /*7660*/  ISETP.NE.AND.EX P0, PT, RZ, UR9, PT, P0 ;  /* 0x00000009ff007c0c */ /* 0x000fc6000bf05300 */
[C---:B------:R-:W-:Y:S02]  /*7670*/  IMAD R7, R5.reuse, UR7, R4 ;  /* 0x0000000705077c24 */ /* 0x040fe4000f8e0204 */
[----:B------:R-:W-:Y:S01]  /*7680*/  IMAD.WIDE.U32 R4, R5, UR6, R16 ;  /* 0x0000000605047c25 */ /* 0x000fe2000f8e0010 */
[----:B------:R-:W-:-:S03]  /*7690*/  ULDC UR6, c[0x0][0x154] ;  /* 0x0000550000067ab9 */ /* 0x000fc60000000800 */
[----:B0-----:R-:W-:Y:S02]  /*76a0*/  IMAD.MOV R6, RZ, RZ, -R21 ;  /* 0x000000ffff067224 */ /* 0x001fe400078e0a15 */
[----:B------:R-:W0:Y:S01]  /*76b0*/  LDC R21, c[0x0][0x148] ;  /* 0x00005200ff157b82 */ /* 0x000e220000000800 */
[----:B------:R-:W-:Y:S02]  /*76c0*/  IMAD.IADD R5, R5, 0x1, R7 ;  /* 0x0000000105057824 */ /* 0x000fe400078e0207 */
[----:B-1----:R-:W-:Y:S01]  /*76d0*/  IMAD R19, R20, R6, R19 ;  /* 0x0000000614137224 */ /* 0x002fe200078e0213 */
[----:B--2---:R-:W-:Y:S02]  /*76e0*/  I2FP.F32.U32 R6, R14 ;  /* 0x0000000e00067245 */ /* 0x004fe40000201000 */
[--C-:B------:R-:W-:Y:S02]  /*76f0*/  SHF.R.U64 R20, R4, UR5, R5.reuse ;  /* 0x0000000504147c19 */ /* 0x100fe40008001205 */
[----:B------:R-:W-:Y:S01]  /*7700*/  SHF.R.U32.HI R5, RZ, UR5, R5 ;  /* 0x00000005ff057c19 */ /* 0x000fe20008011605 */
[----:B------:R-:W-:Y:S01]  /*7710*/  FMUL R6, R6, UR6 ;  /* 0x0000000606067c20 */ /* 0x000fe20008400000 */
[----:B------:R-:W-:-:S02]  /*7720*/  ULDC UR5, c[0x0][0x608] ;  /* 0x0001820000057ab9 */ /* 0x000fc40000000800 */
[--C-:B------:R-:W-:Y:S01]  /*7730*/  SHF.R.U64 R23, R20, UR5, R5.reuse ;  /* 0x0000000514177c19 */ /* 0x100fe20008001205 */
[----:B------:R1:W2:Y:S01]  /*7740*/  F2I.U32.TRUNC.NTZ R24, R6 ;  /* 0x0000000600187305 */ /* 0x0002a2000020f000 */
[----:B------:R-:W-:Y:S01]  /*7750*/  SHF.R.U32.HI R4, RZ, UR5, R5 ;  /* 0x00000005ff047c19 */ /* 0x000fe20008011605 */
[----:B------:R-:W-:-:S03]  /*7760*/  ULDC UR5, c[0x0][0x658] ;  /* 0x0001960000057ab9 */ /* 0x000fc60000000800 */
[--C-:B------:R-:W-:Y:S02]  /*7770*/  SHF.R.U64 R22, R23, UR5, R4.reuse ;  /* 0x0000000517167c19 */ /* 0x100fe40008001204 */
[----:B------:R-:W-:-:S03]  /*7780*/  SHF.R.U32.HI R25, RZ, UR5, R4 ;  /* 0x00000005ff197c19 */ /* 0x000fc60008011604 */
[----:B------:R-:W-:Y:S02]  /*7790*/  IMAD.MOV.U32 R4, RZ, RZ, R22 ;  /* 0x000000ffff047224 */ /* 0x000fe400078e0016 */
[----:B------:R-:W-:Y:S01]  /*77a0*/  IMAD.MOV.U32 R5, RZ, RZ, R25 ;  /* 0x000000ffff057224 */ /* 0x000fe200078e0019 */
[----:B-1----:R-:W-:Y:S06]  /*77b0*/  @!P0 BRA `(.L_x_176) ;  /* 0x0000000000288947 */ /* 0x002fec0003800000 */
        /* <DEDUP_REMOVED lines=10> */
.L_x_176:
[----:B------:R-:W-:Y:S01]  /*7860*/  ISETP.NE.AND P0, PT, R2, 0x1, PT ;  /* 0x000000010200780c */ /* 0x000fe20003f05270 */
[----:B------:R-:W-:Y:S01]  /*7870*/  ULDC UR5, c[0x0][0x648] ;  /* 0x0001920000057ab9 */ /* 0x000fe20000000800 */
[----:B------:R-:W-:Y:S01]  /*7880*/  LOP3.LUT R23, R23, UR13, RZ, 0xc0, !PT ;  /* 0x0000000d17177c12 */ /* 0x000fe2000f8ec0ff */
[----:B--2---:R-:W-:Y:S01]  /*7890*/  IMAD.MOV R24, RZ, RZ, -R24 ;  /* 0x000000ffff187224 */ /* 0x004fe200078e0a18 */
[----:B------:R-:W-:Y:S01]  /*78a0*/  SHF.R.U64 R4, R4, UR5, R5 ;  /* 0x0000000504047c19 */ /* 0x000fe20008001205 */
[----:B------:R-:W-:Y:S01]  /*78b0*/  ULDC UR5, c[0x0][0x638] ;  /* 0x00018e0000057ab9 */ /* 0x000fe20000000800 */
[----:B------:R-:W-:Y:S01]  /*78c0*/  LOP3.LUT R7, R20, UR4, RZ, 0xc0, !PT ;  /* 0x0000000414077c12 */ /* 0x000fe2000f8ec0ff */
[----:B------:R-:W-:Y:S01]  /*78d0*/  ULDC UR6, c[0x0][0x610] ;  /* 0x0001840000067ab9 */ /* 0x000fe20000000800 */
[----:B------:R-:W-:Y:S02]  /*78e0*/  IMAD.MOV.U32 R6, RZ, RZ, R15 ;  /* 0x000000ffff067224 */ /* 0x000fe400078e000f */
[----:B------:R-:W-:-:S02]  /*78f0*/  IMAD.MOV R5, RZ, RZ, -R4 ;  /* 0x000000ffff057224 */ /* 0x000fc400078e0a04 */
[----:B------:R-:W-:Y:S02]  /*7900*/  IMAD R4, R4, UR21, R23 ;  /* 0x0000001504047c24 */ /* 0x000fe4000f8e0217 */
[----:B0-----:R-:W-:Y:S02]  /*7910*/  @P0 IMAD R19, R21, R24, R14 ;  /* 0x0000001815130224 */ /* 0x001fe400078e020e */
[----:B------:R-:W-:Y:S01]  /*7920*/  IMAD R22, R5, UR5, R22 ;  /* 0x0000000505167c24 */ /* 0x000fe2000f8e0216 */
[----:B------:R-:W-:Y:S01]  /*7930*/  ULDC UR5, c[0x0][0x600] ;  /* 0x0001800000057ab9 */ /* 0x000fe20000000800 */
[----:B------:R-:W-:Y:S02]  /*7940*/  IMAD R20, R4, UR6, R19 ;  /* 0x0000000604147c24 */ /* 0x000fe4000f8e0213 */
[----:B------:R-:W-:Y:S02]  /*7950*/  IMAD R5, R22, UR5, R7 ;  /* 0x0000000516057c24 */ /* 0x000fe4000f8e0207 */
[----:B------:R-:W-:-:S03]  /*7960*/  IMAD.MOV.U32 R4, RZ, RZ, 0x1 ;  /* 0x00000001ff047424 */ /* 0x000fc600078e00ff */
[----:B------:R-:W-:Y:S02]  /*7970*/  SEL R19, R5, R20, !P0 ;  /* 0x0000001405137207 */ /* 0x000fe40004000000 */
[----:B------:R-:W-:-:S07]  /*7980*/  SEL R20, R20, R5, !P0 ;  /* 0x0000000514147207 */ /* 0x000fce0004000000 */
.L_x_174:
[----:B------:R-:W-:Y:S05]  /*7990*/  BSYNC B1 ;  /* 0x0000000000017941 */ /* 0x000fea0003800000 */
.L_x_173:
[----:B------:R-:W-:-:S13]  /*79a0*/  LOP3.LUT P0, RZ, R4, 0xff, RZ, 0xc0, !PT ;  /* 0x000000ff04ff7812 */ /* 0x000fda000780c0ff */
[----:B------:R-:W-:Y:S05]  /*79b0*/  @P0 BRA `(.L_x_177) ;  /* 0xfffffff400140947 */ /* 0x000fea000383ffff */
[----:B------:R-:W-:Y:S05]  /*79c0*/  BSYNC B0 ;  /* 0x0000000000007941 */ /* 0x000fea0003800000 */
.L_x_166:
[----:B------:R-:W-:-:S03]  /*79d0*/  UMOV UR5, 0xffffffff ;  /* 0xffffffff00057882 */ /* 0x000fc60000000000 */
[----:B------:R-:W-:Y:S05]  /*79e0*/  BRA.DIV UR5, `(.L_x_178) ;  /* 0x0000000205cc7947 */ /* 0x000fea000b800000 */
[----:B------:R-:W-:-:S13]  /*79f0*/  ELECT P6, URZ, PT ;  /* 0x00000000003f782f */ /* 0x000fda00038c0000 */
.L_x_190:
[----:B------:R-:W-:Y:S04]  /*7a00*/  BSSY B0, `(.L_x_179) ;  /* 0x0000019000007945 */ /* 0x000fe80003800000 */
[----:B------:R-:W-:Y:S05]  /*7a10*/  @!P6 BRA `(.L_x_180) ;  /* 0x00000000005ce947 */ /* 0x000fea0003800000 */
[----:B------:R-:W-:-:S04]  /*7a20*/  LOP3.LUT R18, R18, 0x2, RZ, 0xfc, !PT ;  /* 0x0000000212127812 */ /* 0x000fc800078efcff */
[----:B------:R-:W-:-:S13]  /*7a30*/  ISETP.NE.AND P0, PT, R18, 0x3, PT ;  /* 0x000000031200780c */ /* 0x000fda0003f05270 */
[----:B------:R-:W-:Y:S05]  /*7a40*/  @!P0 BRA `(.L_x_181) ;  /* 0x0000000000048947 */ /* 0x000fea0003800000 */
[----:B------:R-:W-:Y:S01]  /*7a50*/  BPT.TRAP 0x1 ;  /* 0x000000040000795c */ /* 0x000fe20000300000 */
.L_x_181:
[----:B------:R-:W0:Y:S01]  /*7a60*/  S2R R5, SR_CgaCtaId ;  /* 0x0000000000057919 */ /* 0x000e220000008800 */
[----:B------:R-:W-:Y:S02]  /*7a70*/  MOV R0, 0x400 ;  /* 0x0000040000007802 */ /* 0x000fe40000000f00 */
[----:B------:R-:W-:Y:S02]  /*7a80*/  SHF.L.U32 R2, R3, 0x1f, RZ ;  /* 0x0000001f03027819 */ /* 0x000fe400000006ff */
[----:B0-----:R-:W-:-:S05]  /*7a90*/  LEA R5, R5, R0, 0x18 ;  /* 0x0000000005057211 */ /* 0x001fca00078ec0ff */
[----:B------:R-:W-:-:S04]  /*7aa0*/  VIADD R5, R5, 0x10 ;  /* 0x0000001005057836 */ /* 0x000fc80000000000 */
[C---:B------:R-:W-:Y:S02]  /*7ab0*/  IMAD R7, R8.reuse, 0x8, R5 ;  /* 0x0000000808077824 */ /* 0x040fe400078e0205 */
[----:B------:R-:W-:Y:S02]  /*7ac0*/  VIADD R8, R8, 0x1 ;  /* 0x0000000108087836 */ /* 0x000fe40000000000 */
[----:B------:R-:W0:Y:S03]  /*7ad0*/  SYNCS.PHASECHK.TRANS64.TRYWAIT P0, [R7+URZ], R2 ;  /* 0x00000002070075a7 */ /* 0x000e26000800017f */
[----:B------:R-:W-:-:S04]  /*7ae0*/  ISETP.NE.AND P1, PT, R8, 0x2, PT ;  /* 0x000000020800780c */ /* 0x000fc80003f25270 */
[----:B------:R-:W-:Y:S02]  /*7af0*/  SEL R0, RZ, 0x1, P1 ;  /* 0x00000001ff007807 */ /* 0x000fe40000800000 */
[----:B------:R-:W-:Y:S02]  /*7b00*/  SEL R8, R8, RZ, P1 ;  /* 0x000000ff08087207 */ /* 0x000fe40000800000 */
[----:B------:R-:W-:Y:S01]  /*7b10*/  LOP3.LUT R0, R3, R0, RZ, 0x3c, !PT ;  /* 0x0000000003007212 */ /* 0x000fe200078e3cff */
[----:B0-----:R-:W-:Y:S06]  /*7b20*/  @!P0 BRA `(.L_x_182) ;  /* 0x00000000009c8947 */ /* 0x001fec0003800000 */
.L_x_191:
[----:B------:R-:W-:Y:S01]  /*7b30*/  IMAD R5, R8, 0x8, R5 ;  /* 0x0000000808057824 */ /* 0x000fe200078e0205 */
[----:B------:R-:W-:-:S07]  /*7b40*/  SHF.L.U32 R0, R0, 0x1f, RZ ;  /* 0x0000001f00007819 */ /* 0x000fce00000006ff */
.L_x_183:
[----:B-1----:R1:W2:Y:S02]  /*7b50*/  SYNCS.PHASECHK.TRANS64.TRYWAIT P0, [R5+URZ], R0 ;  /* 0x00000000050075a7 */ /* 0x0022a4000800017f */
[----:B--2---:R-:W-:Y:S05]  /*7b60*/  @!P0 NANOSLEEP.SYNCS 0x989680 ;  /* 0x009896800000895d */ /* 0x004fea0003900000 */
[----:B------:R-:W2:Y:S02]  /*7b70*/  @!P0 SYNCS.PHASECHK.TRANS64 P0, [R5+URZ], R0 ;  /* 0x00000000050085a7 */ /* 0x000ea4000800007f */
[----:B--2---:R-:W-:Y:S05]  /*7b80*/  @!P0 BRA `(.L_x_183) ;  /* 0xfffffffc00f08947 */ /* 0x004fea000383ffff */
.L_x_180:
[----:B------:R-:W-:Y:S05]  /*7b90*/  BSYNC B0 ;  /* 0x0000000000007941 */ /* 0x000fea0003800000 */
.L_x_179:
[----:B------:R-:W-:Y:S05]  /*7ba0*/  EXIT ;  /* 0x000000000000794d */ /* 0x000fea0003800000 */
.L_x_21:
[----:B-1----:R1:W2:Y:S02]  /*7bb0*/  SYNCS.PHASECHK.TRANS64.TRYWAIT P1, [R3+URZ], R0 ;  /* 0x00000000030075a7 */ /* 0x0022a4000802017f */
[----:B--2---:R-:W-:Y:S05]  /*7bc0*/  @!P1 NANOSLEEP.SYNCS 0x989680 ;  /* 0x009896800000995d */ /* 0x004fea0003900000 */
[----:B------:R-:W2:Y:S02]  /*7bd0*/  @!P1 SYNCS.PHASECHK.TRANS64 P1, [R3+URZ], R0 ;  /* 0x00000000030095a7 */ /* 0x000ea4000802007f */
[----:B--2---:R-:W-:Y:S05]  /*7be0*/  @!P1 BRA `(.L_x_21) ;  /* 0xfffffffc00f09947 */ /* 0x004fea000383ffff */
[----:B------:R-:W-:Y:S05]  /*7bf0*/  BRA `(.L_x_20) ;  /* 0xffffff9800c07947 */ /* 0x000fea000383ffff */
.L_x_26:
[----:B-1----:R1:W2:Y:S02]  /*7c00*/  SYNCS.PHASECHK.TRANS64.TRYWAIT P1, [R5+URZ], R4 ;  /* 0x00000004050075a7 */ /* 0x0022a4000802017f */
[----:B--2---:R-:W-:Y:S05]  /*7c10*/  @!P1 NANOSLEEP.SYNCS 0x989680 ;  /* 0x009896800000995d */ /* 0x004fea0003900000 */
[----:B------:R-:W2:Y:S02]  /*7c20*/  @!P1 SYNCS.PHASECHK.TRANS64 P1, [R5+URZ], R4 ;  /* 0x00000004050095a7 */ /* 0x000ea4000802007f */
[----:B--2---:R-:W-:Y:S05]  /*7c30*/  @!P1 BRA `(.L_x_26) ;  /* 0xfffffffc00f09947 */ /* 0x004fea000383ffff */
[----:B------:R-:W-:Y:S05]  /*7c40*/  BRA `(.L_x_25) ;  /* 0xffffff9c009c7947 */ /* 0x000fea000383ffff */
.L_x_167:
[----:B------:R-:W-:Y:S01]  /*7c50*/  BSSY B1, `(.L_x_184) ;  /* 0x0000006000017945 */ /* 0x000fe20003800000 */
[----:B------:R-:W-:-:S07]  /*7c60*/  IMAD.MOV.U32 R15, RZ, RZ, -0x1 ;  /* 0xffffffffff0f7424 */ /* 0x000fce00078e00ff */
[----:B------:R-:W-:Y:S05]  /*7c70*/  WARPSYNC.COLLECTIVE R15, `(.L_x_185) ;  /* 0x000000000f0c7348 */ /* 0x000fea0003c00000 */
[----:B------:R-:W-:Y:S02]  /*7c80*/  ELECT P6, UR62, PT ;  /* 0x00000000003e782f */ /* 0x000fe400038c0000 */
[----:B------:R-:W-:Y:S01]  /*7c90*/  MOV R14, UR62 ;  /* 0x0000003e000e7c02 */ /* 0x000fe20008000f00 */
[----:B------:R-:W-:Y:S10]  /*7ca0*/  ENDCOLLECTIVE ;  /* 0x000000000000791b */ /* 0x000ff40003800000 */
.L_x_185:
[----:B------:R-:W-:Y:S05]  /*7cb0*/  BSYNC B1 ;  /* 0x0000000000017941 */ /* 0x000fea0003800000 */
.L_x_184:
[----:B------:R-:W-:Y:S05]  /*7cc0*/  BRA `(.L_x_186) ;  /* 0xfffffff0005c7947 */ /* 0x000fea000383ffff */
.L_x_170:
[----:B0-----:R0:W1:Y:S02]  /*7cd0*/  SYNCS.PHASECHK.TRANS64.TRYWAIT P0, [R20+URZ+0x10], R7 ;  /* 0x00001007140075a7 */ /* 0x001064000800017f */
[----:B-1----:R-:W-:Y:S05]  /*7ce0*/  @!P0 NANOSLEEP.SYNCS 0x989680 ;  /* 0x009896800000895d */ /* 0x002fea0003900000 */
[----:B------:R-:W1:Y:S02]  /*7cf0*/  @!P0 SYNCS.PHASECHK.TRANS64 P0, [R20+URZ+0x10], R7 ;  /* 0x00001007140085a7 */ /* 0x000e64000800007f */
[----:B-1----:R-:W-:Y:S05]  /*7d00*/  @!P0 BRA `(.L_x_170) ;  /* 0xfffffffc00f08947 */ /* 0x002fea000383ffff */
[----:B------:R-:W-:Y:S05]  /*7d10*/  BRA `(.L_x_187) ;  /* 0xfffffff000a47947 */ /* 0x000fea000383ffff */
.L_x_178:
[----:B------:R-:W-:Y:S01]  /*7d20*/  BSSY B0, `(.L_x_188) ;  /* 0x0000006000007945 */ /* 0x000fe20003800000 */
[----:B------:R-:W-:-:S07]  /*7d30*/  IMAD.MOV.U32 R15, RZ, RZ, -0x1 ;  /* 0xffffffffff0f7424 */ /* 0x000fce00078e00ff */
[----:B------:R-:W-:Y:S05]  /*7d40*/  WARPSYNC.COLLECTIVE R15, `(.L_x_189) ;  /* 0x000000000f0c7348 */ /* 0x000fea0003c00000 */
[----:B------:R-:W-:Y:S02]  /*7d50*/  ELECT P6, UR62, PT ;  /* 0x00000000003e782f */ /* 0x000fe400038c0000 */
[----:B------:R-:W-:Y:S01]  /*7d60*/  MOV R14, UR62 ;  /* 0x0000003e000e7c02 */ /* 0x000fe20008000f00 */
[----:B------:R-:W-:Y:S10]  /*7d70*/  ENDCOLLECTIVE ;  /* 0x000000000000791b */ /* 0x000ff40003800000 */
.L_x_189:
[----:B------:R-:W-:Y:S05]  /*7d80*/  BSYNC B0 ;  /* 0x0000000000007941 */ /* 0x000fea0003800000 */
.L_x_188:
[----:B------:R-:W-:Y:S05]  /*7d90*/  BRA `(.L_x_190) ;  /* 0xfffffffc00187947 */ /* 0x000fea000383ffff */
.L_x_182:
[----:B0-----:R0:W1:Y:S02]  /*7da0*/  SYNCS.PHASECHK.TRANS64.TRYWAIT P0, [R7+URZ], R2 ;  /* 0x00000002070075a7 */ /* 0x001064000800017f */
[----:B-1----:R-:W-:Y:S05]  /*7db0*/  @!P0 NANOSLEEP.SYNCS 0x989680 ;  /* 0x009896800000895d */ /* 0x002fea0003900000 */
[----:B------:R-:W1:Y:S02]  /*7dc0*/  @!P0 SYNCS.PHASECHK.TRANS64 P0, [R7+URZ], R2 ;  /* 0x00000002070085a7 */ /* 0x000e64000800007f */
[----:B-1----:R-:W-:Y:S05]  /*7dd0*/  @!P0 BRA `(.L_x_182) ;  /* 0xfffffffc00f08947 */ /* 0x002fea000383ffff */
[----:B------:R-:W-:Y:S05]  /*7de0*/  BRA `(.L_x_191) ;  /* 0xfffffffc00507947 */ /* 0x000fea000383ffff */
.L_x_192:
[----:B------:R-:W-:-:S00]  /*7df0*/  BRA `(.L_x_192) ;  /* 0xfffffffc00fc7947 */ /* 0x000fc0000383ffff */
[----:B------:R-:W-:-:S00]  /*7e00*/  NOP ;  /* 0x0000000000007918 */ /* 0x000fc00000000000 */
[----:B------:R-:W-:-:S00]  /*7e10*/  NOP ;  /* 0x0000000000007918 */ /* 0x000fc00000000000 */
[----:B------:R-:W-:-:S00]  /*7e20*/  NOP ;  /* 0x0000000000007918 */ /* 0x000fc00000000000 */
[----:B------:R-:W-:-:S00]  /*7e30*/  NOP ;  /* 0x0000000000007918 */ /* 0x000fc00000000000 */
[----:B------:R-:W-:-:S00]  /*7e40*/  NOP ;  /* 0x0000000000007918 */ /* 0x000fc00000000000 */
[----:B------:R-:W-:-:S00]  /*7e50*/  NOP ;  /* 0x0000000000007918 */ /* 0x000fc00000000000 */
[----:B------:R-:W-:-:S00]  /*7e60*/  NOP ;  /* 0x0000000000007918 */ /* 0x000fc00000000000 */
[----:B------:R-:W-:-:S00]  /*7e70*/  NOP ;  /* 0x0000000000007918 */ /* 0x000fc00000000000 */
.L_x_193:


//--------------------- .nv.global.init           --------------------------
	.section	.nv.global.init,"aw",@progbits
.nv.global.init:
	.type		$str$22,@object
	.size		$str$22,($str$23 - $str$22)
$str$22:
        /*0000*/ 	.byte	0x6b, 0x5f, 0x74, 0x69, 0x6c, 0x65, 0x5f, 0x63, 0x6f, 0x75, 0x6e, 0x74, 0x20, 0x3e, 0x3d, 0x20
        /*0010*/ 	.byte	0x31, 0x00
	.type		$str$23,@object
	.size		$str$23,(__unnamed_1 - $str$23)
$str$23:
        /*0012*/ 	.byte	0x2f, 0x74, 0x6d, 0x70, 0x2f, 0x63, 0x75, 0x74, 0x6c, 0x61, 0x73, 0x73, 0x5f, 0x73, 0x77, 0x65
        /*0022*/ 	.byte	0x65, 0x70, 0x5f, 0x73, 0x72, 0x63, 0x2f, 0x69, 0x6e, 0x63, 0x6c, 0x75, 0x64, 0x65, 0x2f, 0x63
        /*0032*/ 	.byte	0x75, 0x74, 0x6c, 0x61, 0x73, 0x73, 0x2f, 0x67, 0x65, 0x6d, 0x6d, 0x2f, 0x63, 0x6f, 0x6c, 0x6c
        /*0042*/ 	.byte	0x65, 0x63, 0x74, 0x69, 0x76, 0x65, 0x2f, 0x73, 0x6d, 0x39, 0x30, 0x5f, 0x6d, 0x6d, 0x61, 0x5f
        /*0052*/ 	.byte	0x74, 0x6d, 0x61, 0x5f, 0x67, 0x6d, 0x6d, 0x61, 0x5f, 0x73, 0x73, 0x5f, 0x77, 0x61, 0x72, 0x70
        /*0062*/ 	.byte	0x73, 0x70, 0x65, 0x63, 0x69, 0x61, 0x6c, 0x69, 0x7a, 0x65, 0x64, 0x2e, 0x68, 0x70, 0x70, 0x00
	.type		__unnamed_1,@object
	.size		__unnamed_1,(.L_0 - __unnamed_1)
__unnamed_1:
        /*0072*/ 	.byte	0x76, 0x6f, 0x69, 0x64, 0x20, 0x63, 0x75, 0x74, 0x6c, 0x61, 0x73, 0x73, 0x3a, 0x3a, 0x67, 0x65
        /* <DEDUP_REMOVED lines=180> */
        /*0bc2*/ 	.byte	0x74, 0x69, 0x74, 0x79, 0x5d, 0x00
.L_0:


//--------------------- .nv.shared._ZN7cutlass13device_kernelINS_4gemm6kernel13GemmUniversalIN4cute5tupleIJiiiiEEENS1_10collective13CollectiveMmaINS1_34MainloopSm90TmaGmmaWarpSpecializedILi2ENS5_IJNS4_1CILi1EEENSA_ILi2EEESB_EEENS1_35KernelTmaWarpSpecializedCooperativeEEENS5_IJNSA_ILi128EEESG_NSA_ILi64EEEEEENS_6half_tENS5_IJlSB_lEEESJ_NS5_IJSB_llEEENS4_8TiledMMAINS4_8MMA_AtomIJNS4_4SM904GMMA26MMA_64x128x16_F32F16F16_SSILNSP_5MajorE0ELSR_1ELNSP_7ScaleInE1ELSS_1EEEEEENS4_6LayoutINS5_IJSC_SB_SB_EEENS5_IJSB_NSA_ILi0EEESX_EEEEENS5_IJNS4_10UnderscoreES10_S10_EEEEENS4_23SM90_TMA_LOAD_MULTICASTENS4_14ComposedLayoutINS4_7SwizzleILi3ELi4ELi3EEENS4_18smem_ptr_flag_bitsILi16EEENSV_INS5_IJNSA_ILi8EEESH_EEENS5_IJSH_SB_EEEEEEEvNS4_8identityENS4_13SM90_TMA_LOADENS14_IS16_S18_NSV_INS5_IJSH_S19_EEENS5_IJSB_SH_EEEEEEEvS1E_EENS_8epilogue10collective6detail29Sm90TmaWarpSpecializedAdapterINS1M_15DefaultEpilogueISJ_SK_SK_NS1L_6thread17LinearCombinationISJ_Li1EffLNS1Q_9ScaleType4KindE0ELNS_15FloatRoundStyleE2ESJ_EENS1_15EpilogueDefaultEEEEEvvEEEEvNT_6ParamsE --------------------------
	.section	.nv.shared._ZN7cutlass13device_kernelINS_4gemm6kernel13GemmUniversalIN4cute5tupleIJiiiiEEENS1_10collective13CollectiveMmaINS1_34MainloopSm90TmaGmmaWarpSpecializedILi2ENS5_IJNS4_1CILi1EEENSA_ILi2EEESB_EEENS1_35KernelTmaWarpSpecializedCooperativeEEENS5_IJNSA_ILi128EEESG_NSA_ILi64EEEEEENS_6half_tENS5_IJlSB_lEEESJ_NS5_IJSB_llEEENS4_8TiledMMAINS4_8MMA_AtomIJNS4_4SM904GMMA26MMA_64x128x16_F32F16F16_SSILNSP_5MajorE0ELSR_1ELNSP_7ScaleInE1ELSS_1EEEEEENS4_6LayoutINS5_IJSC_SB_SB_EEENS5_IJSB_NSA_ILi0EEESX_EEEEENS5_IJNS4_10UnderscoreES10_S10_EEEEENS4_23SM90_TMA_LOAD_MULTICASTENS4_14ComposedLayoutINS4_7SwizzleILi3ELi4ELi3EEENS4_18smem_ptr_flag_bitsILi16EEENSV_INS5_IJNSA_ILi8EEESH_EEENS5_IJSH_SB_EEEEEEEvNS4_8identityENS4_13SM90_TMA_LOADENS14_IS16_S18_NSV_INS5_IJSH_S19_EEENS5_IJSB_SH_EEEEEEEvS1E_EENS_8epilogue10collective6detail29Sm90TmaWarpSpecializedAdapterINS1M_15DefaultEpilogueISJ_SK_SK_NS1L_6thread17LinearCombinationISJ_Li1EffLNS1Q_9ScaleType4KindE0ELNS_15FloatRoundStyleE2ESJ_EENS1_15EpilogueDefaultEEEEEvvEEEEvNT_6ParamsE,"aw",@nobits
	.sectionflags	@""
	.align	16
	.zero		1024


//--------------------- .nv.shared.reserved.0     --------------------------
	.section	.nv.shared.reserved.0,"aw",@nobits
	.weak		__nv_reservedSMEM_offset_0_alias
	.size		__nv_reservedSMEM_offset_0_alias, 0, 0
	.other		__nv_reservedSMEM_offset_0_alias,@"STO_CUDA_RESERVED_SHARED STV_DEFAULT"
__nv_reservedSMEM_offset_0_alias:
	.zero		0


//--------------------- .nv.global                --------------------------
	.section	.nv.global,"aw",@nobits
.nv.global:
	.type		_ZN40_INTERNAL_07708b69_4_k_cu_03e4ca9b_355824cute1_E,@object
	.size		_ZN40_INTERNAL_07708b69_4_k_cu_03e4ca9b_355824cute1_E,(_ZN40_INTERNAL_07708b69_4_k_cu_03e4ca9b_355824cuda3std3__45__cpo6cbeginE - _ZN40_INTERNAL_07708b69_4_k_cu_03e4ca9b_355824cute1_E)
_ZN40_INTERNAL_07708b69_4_k_cu_03e4ca9b_355824cute1_E:
	.zero		1
	.type		_ZN40_INTERNAL_07708b69_4_k_cu_03e4ca9b_355824cuda3std3__45__cpo6cbeginE,@object
	.size		_ZN40_INTERNAL_07708b69_4_k_cu_03e4ca9b_355824cuda3std3__45__cpo6cbeginE,(_ZN40_INTERNAL_07708b69_4_k_cu_03e4ca9b_355824cuda3std3__48in_placeE - _ZN40_INTERNAL_07708b69_4_k_cu_03e4ca9b_355824cuda3std3__45__cpo6cbeginE)
_ZN40_INTERNAL_07708b69_4_k_cu_03e4ca9b_355824cuda3std3__45__cpo6cbeginE:
	.zero		1
	.type		_ZN40_INTERNAL_07708b69_4_k_cu_03e4ca9b_355824cuda3std3__48in_placeE,@object
	.size		_ZN40_INTERNAL_07708b69_4_k_cu_03e4ca9b_355824cuda3std3__48in_placeE,(_ZN40_INTERNAL_07708b69_4_k_cu_03e4ca9b_355824cuda3std6ranges3__45__cpo9iter_moveE - _ZN40_INTERNAL_07708b69_4_k_cu_03e4ca9b_355824cuda3std3__48in_placeE)
_ZN40_INTERNAL_07708b69_4_k_cu_03e4ca9b_355824cuda3std3__48in_placeE:
	.zero		1
	.type		_ZN40_INTERNAL_07708b69_4_k_cu_03e4ca9b_355824cuda3std6ranges3__45__cpo9iter_moveE,@object
	.size		_ZN40_INTERNAL_07708b69_4_k_cu_03e4ca9b_355824cuda3std6ranges3__45__cpo9iter_moveE,(_ZN40_INTERNAL_07708b69_4_k_cu_03e4ca9b_355824cuda3std3__45__cpo5beginE - _ZN40_INTERNAL_07708b69_4_k_cu_03e4ca9b_355824cuda3std6ranges3__45__cpo9iter_moveE)
_ZN40_INTERNAL_07708b69_4_k_cu_03e4ca9b_355824cuda3std6ranges3__45__cpo9iter_moveE:
	.zero		1
	.type		_ZN40_INTERNAL_07708b69_4_k_cu_03e4ca9b_355824cuda3std3__45__cpo5beginE,@object
	.size		_ZN40_INTERNAL_07708b69_4_k_cu_03e4ca9b_355824cuda3std3__45__cpo5beginE,(_ZN40_INTERNAL_07708b69_4_k_cu_03e4ca9b_355824cuda3std3__442_GLOBAL__N__07708b69_4_k_cu_03e4ca9b_355826ignoreE - _ZN40_INTERNAL_07708b69_4_k_cu_03e4ca9b_355824cuda3std3__45__cpo5beginE)
_ZN40_INTERNAL_07708b69_4_k_cu_03e4ca9b_355824cuda3std3__45__cpo5beginE:
	.zero		1
	.type		_ZN40_INTERNAL_07708b69_4_k_cu_03e4ca9b_355824cuda3std3__442_GLOBAL__N__07708b69_4_k_cu_03e4ca9b_355826ignoreE,@object
	.size		_ZN40_INTERNAL_07708b69_4_k_cu_03e4ca9b_355824cuda3std3__442_GLOBAL__N__07708b69_4_k_cu_03e4ca9b_355826ignoreE,(_ZN40_INTERNAL_07708b69_4_k_cu_03e4ca9b_355824cute7productE - _ZN40_INTERNAL_07708b69_4_k_cu_03e4ca9b_355824cuda3std3__442_GLOBAL__N__07708b69_4_k_cu_03e4ca9b_355826ignoreE)
_ZN40_INTERNAL_07708b69_4_k_cu_03e4ca9b_355824cuda3std3__442_GLOBAL__N__07708b69_4_k_cu_03e4ca9b_355826ignoreE:
	.zero		1
	.type		_ZN40_INTERNAL_07708b69_4_k_cu_03e4ca9b_355824cute7productE,@object
	.size		_ZN40_INTERNAL_07708b69_4_k_cu_03e4ca9b_355824cute7productE,(_ZN40_INTERNAL_07708b69_4_k_cu_03e4ca9b_355824cuda3std3__45__cpo3endE - _ZN40_INTERNAL_07708b69_4_k_cu_03e4ca9b_355824cute7productE)
_ZN40_INTERNAL_07708b69_4_k_cu_03e4ca9b_355824cute7productE:
	.zero		1
	.type		_ZN40_INTERNAL_07708b69_4_k_cu_03e4ca9b_355824cuda3std3__45__cpo3endE,@object
	.size		_ZN40_INTERNAL_07708b69_4_k_cu_03e4ca9b_355824cuda3std3__45__cpo3endE,(_ZN40_INTERNAL_07708b69_4_k_cu_03e4ca9b_355824cuda3std3__419piecewise_constructE - _ZN40_INTERNAL_07708b69_4_k_cu_03e4ca9b_355824cuda3std3__45__cpo3endE)
_ZN40_INTERNAL_07708b69_4_k_cu_03e4ca9b_355824cuda3std3__45__cpo3endE:
	.zero		1
	.type		_ZN40_INTERNAL_07708b69_4_k_cu_03e4ca9b_355824cuda3std3__419piecewise_constructE,@object
	.size		_ZN40_INTERNAL_07708b69_4_k_cu_03e4ca9b_355824cuda3std3__419piecewise_constructE,(_ZN40_INTERNAL_07708b69_4_k_cu_03e4ca9b_355824cuda3std3__45__cpo4cendE - _ZN40_INTERNAL_07708b69_4_k_cu_03e4ca9b_355824cuda3std3__419piecewise_constructE)
_ZN40_INTERNAL_07708b69_4_k_cu_03e4ca9b_355824cuda3std3__419piecewise_constructE:
	.zero		1
	.type		_ZN40_INTERNAL_07708b69_4_k_cu_03e4ca9b_355824cuda3std3__45__cpo4cendE,@object
	.size		_ZN40_INTERNAL_07708b69_4_k_cu_03e4ca9b_355824cuda3std3__45__cpo4cendE,(_ZN40_INTERNAL_07708b69_4_k_cu_03e4ca9b_355824cuda3std6ranges3__45__cpo4swapE - _ZN40_INTERNAL_07708b69_4_k_cu_03e4ca9b_355824cuda3std3__45__cpo4cendE)
_ZN40_INTERNAL_07708b69_4_k_cu_03e4ca9b_355824cuda3std3__45__cpo4cendE:
	.zero		1
	.type		_ZN40_INTERNAL_07708b69_4_k_cu_03e4ca9b_355824cuda3std6ranges3__45__cpo4swapE,@object
	.size		_ZN40_INTERNAL_07708b69_4_k_cu_03e4ca9b_355824cuda3std6ranges3__45__cpo4swapE,(.L_8 - _ZN40_INTERNAL_07708b69_4_k_cu_03e4ca9b_355824cuda3std6ranges3__45__cpo4swapE)
_ZN40_INTERNAL_07708b69_4_k_cu_03e4ca9b_355824cuda3std6ranges3__45__cpo4swapE:
	.zero		1
.L_8:


//--------------------- .nv.constant0._ZN7cutlass13device_kernelINS_4gemm6kernel13GemmUniversalIN4cute5tupleIJiiiiEEENS1_10collective13CollectiveMmaINS1_34MainloopSm90TmaGmmaWarpSpecializedILi2ENS5_IJNS4_1CILi1EEENSA_ILi2EEESB_EEENS1_35KernelTmaWarpSpecializedCooperativeEEENS5_IJNSA_ILi128EEESG_NSA_ILi64EEEEEENS_6half_tENS5_IJlSB_lEEESJ_NS5_IJSB_llEEENS4_8TiledMMAINS4_8MMA_AtomIJNS4_4SM904GMMA26MMA_64x128x16_F32F16F16_SSILNSP_5MajorE0ELSR_1ELNSP_7ScaleInE1ELSS_1EEEEEENS4_6LayoutINS5_IJSC_SB_SB_EEENS5_IJSB_NSA_ILi0EEESX_EEEEENS5_IJNS4_10UnderscoreES10_S10_EEEEENS4_23SM90_TMA_LOAD_MULTICASTENS4_14ComposedLayoutINS4_7SwizzleILi3ELi4ELi3EEENS4_18smem_ptr_flag_bitsILi16EEENSV_INS5_IJNSA_ILi8EEESH_EEENS5_IJSH_SB_EEEEEEEvNS4_8identityENS4_13SM90_TMA_LOADENS14_IS16_S18_NSV_INS5_IJSH_S19_EEENS5_IJSB_SH_EEEEEEEvS1E_EENS_8epilogue10collective6detail29Sm90TmaWarpSpecializedAdapterINS1M_15DefaultEpilogueISJ_SK_SK_NS1L_6thread17LinearCombinationISJ_Li1EffLNS1Q_9ScaleType4KindE0ELNS_15FloatRoundStyleE2ESJ_EENS1_15EpilogueDefaultEEEEEvvEEEEvNT_6ParamsE --------------------------
	.section	.nv.constant0._ZN7cutlass13device_kernelINS_4gemm6kernel13GemmUniversalIN4cute5tupleIJiiiiEEENS1_10collective13CollectiveMmaINS1_34MainloopSm90TmaGmmaWarpSpecializedILi2ENS5_IJNS4_1CILi1EEENSA_ILi2EEESB_EEENS1_35KernelTmaWarpSpecializedCooperativeEEENS5_IJNSA_ILi128EEESG_NSA_ILi64EEEEEENS_6half_tENS5_IJlSB_lEEESJ_NS5_IJSB_llEEENS4_8TiledMMAINS4_8MMA_AtomIJNS4_4SM904GMMA26MMA_64x128x16_F32F16F16_SSILNSP_5MajorE0ELSR_1ELNSP_7ScaleInE1ELSS_1EEEEEENS4_6LayoutINS5_IJSC_SB_SB_EEENS5_IJSB_NSA_ILi0EEESX_EEEEENS5_IJNS4_10UnderscoreES10_S10_EEEEENS4_23SM90_TMA_LOAD_MULTICASTENS4_14ComposedLayoutINS4_7SwizzleILi3ELi4ELi3EEENS4_18smem_ptr_flag_bitsILi16EEENSV_INS5_IJNSA_ILi8EEESH_EEENS5_IJSH_SB_EEEEEEEvNS4_8identityENS4_13SM90_TMA_LOADENS14_IS16_S18_NSV_INS5_IJSH_S19_EEENS5_IJSB_SH_EEEEEEEvS1E_EENS_8epilogue10collective6detail29Sm90TmaWarpSpecializedAdapterINS1M_15DefaultEpilogueISJ_SK_SK_NS1L_6thread17LinearCombinationISJ_Li1EffLNS1Q_9ScaleType4KindE0ELNS_15FloatRoundStyleE2ESJ_EENS1_15EpilogueDefaultEEEEEvvEEEEvNT_6ParamsE,"a",@progbits
	.sectionflags	@""
	.align	4
.nv.constant0._ZN7cutlass13device_kernelINS_4gemm6kernel13GemmUniversalIN4cute5tupleIJiiiiEEENS1_10collective13CollectiveMmaINS1_34MainloopSm90TmaGmmaWarpSpecializedILi2ENS5_IJNS4_1CILi1EEENSA_ILi2EEESB_EEENS1_35KernelTmaWarpSpecializedCooperativeEEENS5_IJNSA_ILi128EEESG_NSA_ILi64EEEEEENS_6half_tENS5_IJlSB_lEEESJ_NS5_IJSB_llEEENS4_8TiledMMAINS4_8MMA_AtomIJNS4_4SM904GMMA26MMA_64x128x16_F32F16F16_SSILNSP_5MajorE0ELSR_1ELNSP_7ScaleInE1ELSS_1EEEEEENS4_6LayoutINS5_IJSC_SB_SB_EEENS5_IJSB_NSA_ILi0EEESX_EEEEENS5_IJNS4_10UnderscoreES10_S10_EEEEENS4_23SM90_TMA_LOAD_MULTICASTENS4_14ComposedLayoutINS4_7SwizzleILi3ELi4ELi3EEENS4_18smem_ptr_flag_bitsILi16EEENSV_INS5_IJNSA_ILi8EEESH_EEENS5_IJSH_SB_EEEEEEEvNS4_8identityENS4_13SM90_TMA_LOADENS14_IS16_S18_NSV_INS5_IJSH_S19_EEENS5_IJSB_SH_EEEEEEEvS1E_EENS_8epilogue10collective6detail29Sm90TmaWarpSpecializedAdapterINS1M_15DefaultEpilogueISJ_SK_SK_NS1L_6thread17LinearCombinationISJ_Li1EffLNS1Q_9ScaleType4KindE0ELNS_15FloatRoundStyleE2ESJ_EENS1_15EpilogueDefaultEEEEEvvEEEEvNT_6ParamsE:
	.zero		1664


//--------------------- SYMBOLS --------------------------

	.type		.nv.reservedSmem.offset0,@object
	.size		.nv.reservedSmem.offset0,0x4
	.type		__assertfail,@function
